//
// Generated by NVIDIA NVVM Compiler
//
// Compiler Build ID: CL-36424714
// Cuda compilation tools, release 13.0, V13.0.88
// Based on NVVM 20.0.0
//

.version 9.0
.target sm_100
.address_size 64

	// .globl	_Z14per_row_kerneliiPiS_S_

.visible .entry _Z14per_row_kerneliiPiS_S_(
	.param .u32 _Z14per_row_kerneliiPiS_S__param_0,
	.param .u32 _Z14per_row_kerneliiPiS_S__param_1,
	.param .u64 .ptr .align 1 _Z14per_row_kerneliiPiS_S__param_2,
	.param .u64 .ptr .align 1 _Z14per_row_kerneliiPiS_S__param_3,
	.param .u64 .ptr .align 1 _Z14per_row_kerneliiPiS_S__param_4
)
{
	.reg .pred 	%p<15>;
	.reg .b32 	%r<69>;
	.reg .b64 	%rd<42>;

	ld.param.u32 	%r12, [_Z14per_row_kerneliiPiS_S__param_0];
	ld.param.u32 	%r13, [_Z14per_row_kerneliiPiS_S__param_1];
	ld.param.u64 	%rd16, [_Z14per_row_kerneliiPiS_S__param_2];
	ld.param.u64 	%rd17, [_Z14per_row_kerneliiPiS_S__param_3];
	ld.param.u64 	%rd18, [_Z14per_row_kerneliiPiS_S__param_4];
	cvta.to.global.u64 	%rd1, %rd18;
	cvta.to.global.u64 	%rd2, %rd17;
	cvta.to.global.u64 	%rd3, %rd16;
	setp.lt.s32 	%p1, %r13, 1;
	@%p1 bra 	$L__BB0_18;
	mov.u32 	%r15, %tid.x;
	mov.u32 	%r16, %ntid.x;
	mov.u32 	%r17, %ctaid.x;
	mad.lo.s32 	%r18, %r17, %r16, %r15;
	cvt.u64.u32 	%rd4, %r18;
	cvt.s64.s32 	%rd5, %r12;
	mul.wide.u32 	%rd6, %r13, %r18;
	and.b32  	%r1, %r13, 7;
	setp.lt.u32 	%p2, %r13, 8;
	mov.b32 	%r67, 0;
	@%p2 bra 	$L__BB0_6;
	and.b32  	%r67, %r13, 2147483640;
	neg.s32 	%r65, %r67;
	shl.b64 	%rd19, %rd6, 2;
	add.s64 	%rd20, %rd19, 16;
	add.s64 	%rd41, %rd3, %rd20;
	add.s64 	%rd40, %rd2, %rd20;
	add.s64 	%rd39, %rd1, %rd20;
$L__BB0_3:
	.pragma "nounroll";
	setp.ge.u64 	%p3, %rd4, %rd5;
	@%p3 bra 	$L__BB0_5;
	ld.global.u32 	%r19, [%rd41+-16];
	ld.global.u32 	%r20, [%rd40+-16];
	add.s32 	%r21, %r20, %r19;
	st.global.u32 	[%rd39+-16], %r21;
	ld.global.u32 	%r22, [%rd41+-12];
	ld.global.u32 	%r23, [%rd40+-12];
	add.s32 	%r24, %r23, %r22;
	st.global.u32 	[%rd39+-12], %r24;
	ld.global.u32 	%r25, [%rd41+-8];
	ld.global.u32 	%r26, [%rd40+-8];
	add.s32 	%r27, %r26, %r25;
	st.global.u32 	[%rd39+-8], %r27;
	ld.global.u32 	%r28, [%rd41+-4];
	ld.global.u32 	%r29, [%rd40+-4];
	add.s32 	%r30, %r29, %r28;
	st.global.u32 	[%rd39+-4], %r30;
	ld.global.u32 	%r31, [%rd41];
	ld.global.u32 	%r32, [%rd40];
	add.s32 	%r33, %r32, %r31;
	st.global.u32 	[%rd39], %r33;
	ld.global.u32 	%r34, [%rd41+4];
	ld.global.u32 	%r35, [%rd40+4];
	add.s32 	%r36, %r35, %r34;
	st.global.u32 	[%rd39+4], %r36;
	ld.global.u32 	%r37, [%rd41+8];
	ld.global.u32 	%r38, [%rd40+8];
	add.s32 	%r39, %r38, %r37;
	st.global.u32 	[%rd39+8], %r39;
	ld.global.u32 	%r40, [%rd41+12];
	ld.global.u32 	%r41, [%rd40+12];
	add.s32 	%r42, %r41, %r40;
	st.global.u32 	[%rd39+12], %r42;
$L__BB0_5:
	add.s32 	%r65, %r65, 8;
	add.s64 	%rd41, %rd41, 32;
	add.s64 	%rd40, %rd40, 32;
	add.s64 	%rd39, %rd39, 32;
	setp.ne.s32 	%p4, %r65, 0;
	@%p4 bra 	$L__BB0_3;
$L__BB0_6:
	setp.eq.s32 	%p5, %r1, 0;
	@%p5 bra 	$L__BB0_18;
	and.b32  	%r7, %r13, 3;
	setp.lt.u32 	%p6, %r1, 4;
	@%p6 bra 	$L__BB0_11;
	setp.ge.u64 	%p7, %rd4, %rd5;
	@%p7 bra 	$L__BB0_10;
	cvt.u64.u32 	%rd21, %r67;
	add.s64 	%rd22, %rd6, %rd21;
	shl.b64 	%rd23, %rd22, 2;
	add.s64 	%rd24, %rd3, %rd23;
	ld.global.u32 	%r43, [%rd24];
	add.s64 	%rd25, %rd2, %rd23;
	ld.global.u32 	%r44, [%rd25];
	add.s32 	%r45, %r44, %r43;
	add.s64 	%rd26, %rd1, %rd23;
	st.global.u32 	[%rd26], %r45;
	ld.global.u32 	%r46, [%rd24+4];
	ld.global.u32 	%r47, [%rd25+4];
	add.s32 	%r48, %r47, %r46;
	st.global.u32 	[%rd26+4], %r48;
	ld.global.u32 	%r49, [%rd24+8];
	ld.global.u32 	%r50, [%rd25+8];
	add.s32 	%r51, %r50, %r49;
	st.global.u32 	[%rd26+8], %r51;
	ld.global.u32 	%r52, [%rd24+12];
	ld.global.u32 	%r53, [%rd25+12];
	add.s32 	%r54, %r53, %r52;
	st.global.u32 	[%rd26+12], %r54;
$L__BB0_10:
	add.s32 	%r67, %r67, 4;
$L__BB0_11:
	setp.eq.s32 	%p8, %r7, 0;
	@%p8 bra 	$L__BB0_18;
	setp.eq.s32 	%p9, %r7, 1;
	@%p9 bra 	$L__BB0_16;
	setp.ge.u64 	%p10, %rd4, %rd5;
	@%p10 bra 	$L__BB0_15;
	cvt.u64.u32 	%rd27, %r67;
	add.s64 	%rd28, %rd6, %rd27;
	shl.b64 	%rd29, %rd28, 2;
	add.s64 	%rd30, %rd3, %rd29;
	ld.global.u32 	%r55, [%rd30];
	add.s64 	%rd31, %rd2, %rd29;
	ld.global.u32 	%r56, [%rd31];
	add.s32 	%r57, %r56, %r55;
	add.s64 	%rd32, %rd1, %rd29;
	st.global.u32 	[%rd32], %r57;
	ld.global.u32 	%r58, [%rd30+4];
	ld.global.u32 	%r59, [%rd31+4];
	add.s32 	%r60, %r59, %r58;
	st.global.u32 	[%rd32+4], %r60;
$L__BB0_15:
	add.s32 	%r67, %r67, 2;
$L__BB0_16:
	setp.ge.u64 	%p11, %rd4, %rd5;
	and.b32  	%r61, %r13, 1;
	setp.eq.b32 	%p12, %r61, 1;
	not.pred 	%p13, %p12;
	or.pred  	%p14, %p13, %p11;
	@%p14 bra 	$L__BB0_18;
	cvt.u64.u32 	%rd33, %r67;
	add.s64 	%rd34, %rd6, %rd33;
	shl.b64 	%rd35, %rd34, 2;
	add.s64 	%rd36, %rd3, %rd35;
	ld.global.u32 	%r62, [%rd36];
	add.s64 	%rd37, %rd2, %rd35;
	ld.global.u32 	%r63, [%rd37];
	add.s32 	%r64, %r63, %r62;
	add.s64 	%rd38, %rd1, %rd35;
	st.global.u32 	[%rd38], %r64;
$L__BB0_18:
	ret;

}
	// .globl	_Z17per_column_kerneliiPiS_S_
.visible .entry _Z17per_column_kerneliiPiS_S_(
	.param .u32 _Z17per_column_kerneliiPiS_S__param_0,
	.param .u32 _Z17per_column_kerneliiPiS_S__param_1,
	.param .u64 .ptr .align 1 _Z17per_column_kerneliiPiS_S__param_2,
	.param .u64 .ptr .align 1 _Z17per_column_kerneliiPiS_S__param_3,
	.param .u64 .ptr .align 1 _Z17per_column_kerneliiPiS_S__param_4
)
{
	.reg .pred 	%p<15>;
	.reg .b32 	%r<111>;
	.reg .b64 	%rd<99>;

	ld.param.u32 	%r35, [_Z17per_column_kerneliiPiS_S__param_0];
	ld.param.u32 	%r36, [_Z17per_column_kerneliiPiS_S__param_1];
	ld.param.u64 	%rd6, [_Z17per_column_kerneliiPiS_S__param_2];
	ld.param.u64 	%rd7, [_Z17per_column_kerneliiPiS_S__param_3];
	ld.param.u64 	%rd8, [_Z17per_column_kerneliiPiS_S__param_4];
	cvta.to.global.u64 	%rd1, %rd8;
	cvta.to.global.u64 	%rd2, %rd7;
	cvta.to.global.u64 	%rd3, %rd6;
	mov.u32 	%r37, %ctaid.x;
	mov.u32 	%r38, %ntid.x;
	mov.u32 	%r39, %ntid.y;
	mov.u32 	%r40, %tid.x;
	mov.u32 	%r41, %tid.y;
	mad.lo.s32 	%r42, %r37, %r38, %r40;
	mad.lo.s32 	%r43, %r42, %r39, %r41;
	cvt.u64.u32 	%rd4, %r43;
	setp.lt.s32 	%p1, %r35, 1;
	@%p1 bra 	$L__BB1_18;
	cvt.s64.s32 	%rd5, %r36;
	and.b32  	%r1, %r35, 7;
	setp.lt.u32 	%p2, %r35, 8;
	mov.b32 	%r109, 0;
	@%p2 bra 	$L__BB1_6;
	and.b32  	%r109, %r35, 2147483640;
	neg.s32 	%r107, %r109;
	shl.b32 	%r4, %r36, 3;
	shl.b32 	%r105, %r36, 1;
	mul.lo.s32 	%r104, %r36, 3;
	shl.b32 	%r103, %r36, 2;
	mul.lo.s32 	%r102, %r36, 5;
	mul.lo.s32 	%r101, %r36, 6;
	mul.lo.s32 	%r100, %r36, 7;
	mov.b32 	%r99, 0;
	mov.u32 	%r106, %r36;
$L__BB1_3:
	.pragma "nounroll";
	setp.ge.u64 	%p3, %rd4, %rd5;
	@%p3 bra 	$L__BB1_5;
	cvt.s64.s32 	%rd9, %r99;
	add.s64 	%rd10, %rd9, %rd4;
	shl.b64 	%rd11, %rd10, 2;
	add.s64 	%rd12, %rd3, %rd11;
	ld.global.u32 	%r46, [%rd12];
	add.s64 	%rd13, %rd2, %rd11;
	ld.global.u32 	%r47, [%rd13];
	add.s32 	%r48, %r47, %r46;
	add.s64 	%rd14, %rd1, %rd11;
	st.global.u32 	[%rd14], %r48;
	cvt.s64.s32 	%rd15, %r106;
	add.s64 	%rd16, %rd15, %rd4;
	shl.b64 	%rd17, %rd16, 2;
	add.s64 	%rd18, %rd3, %rd17;
	ld.global.u32 	%r49, [%rd18];
	add.s64 	%rd19, %rd2, %rd17;
	ld.global.u32 	%r50, [%rd19];
	add.s32 	%r51, %r50, %r49;
	add.s64 	%rd20, %rd1, %rd17;
	st.global.u32 	[%rd20], %r51;
	cvt.s64.s32 	%rd21, %r105;
	add.s64 	%rd22, %rd21, %rd4;
	shl.b64 	%rd23, %rd22, 2;
	add.s64 	%rd24, %rd3, %rd23;
	ld.global.u32 	%r52, [%rd24];
	add.s64 	%rd25, %rd2, %rd23;
	ld.global.u32 	%r53, [%rd25];
	add.s32 	%r54, %r53, %r52;
	add.s64 	%rd26, %rd1, %rd23;
	st.global.u32 	[%rd26], %r54;
	cvt.s64.s32 	%rd27, %r104;
	add.s64 	%rd28, %rd27, %rd4;
	shl.b64 	%rd29, %rd28, 2;
	add.s64 	%rd30, %rd3, %rd29;
	ld.global.u32 	%r55, [%rd30];
	add.s64 	%rd31, %rd2, %rd29;
	ld.global.u32 	%r56, [%rd31];
	add.s32 	%r57, %r56, %r55;
	add.s64 	%rd32, %rd1, %rd29;
	st.global.u32 	[%rd32], %r57;
	cvt.s64.s32 	%rd33, %r103;
	add.s64 	%rd34, %rd33, %rd4;
	shl.b64 	%rd35, %rd34, 2;
	add.s64 	%rd36, %rd3, %rd35;
	ld.global.u32 	%r58, [%rd36];
	add.s64 	%rd37, %rd2, %rd35;
	ld.global.u32 	%r59, [%rd37];
	add.s32 	%r60, %r59, %r58;
	add.s64 	%rd38, %rd1, %rd35;
	st.global.u32 	[%rd38], %r60;
	cvt.s64.s32 	%rd39, %r102;
	add.s64 	%rd40, %rd39, %rd4;
	shl.b64 	%rd41, %rd40, 2;
	add.s64 	%rd42, %rd3, %rd41;
	ld.global.u32 	%r61, [%rd42];
	add.s64 	%rd43, %rd2, %rd41;
	ld.global.u32 	%r62, [%rd43];
	add.s32 	%r63, %r62, %r61;
	add.s64 	%rd44, %rd1, %rd41;
	st.global.u32 	[%rd44], %r63;
	cvt.s64.s32 	%rd45, %r101;
	add.s64 	%rd46, %rd45, %rd4;
	shl.b64 	%rd47, %rd46, 2;
	add.s64 	%rd48, %rd3, %rd47;
	ld.global.u32 	%r64, [%rd48];
	add.s64 	%rd49, %rd2, %rd47;
	ld.global.u32 	%r65, [%rd49];
	add.s32 	%r66, %r65, %r64;
	add.s64 	%rd50, %rd1, %rd47;
	st.global.u32 	[%rd50], %r66;
	cvt.s64.s32 	%rd51, %r100;
	add.s64 	%rd52, %rd51, %rd4;
	shl.b64 	%rd53, %rd52, 2;
	add.s64 	%rd54, %rd3, %rd53;
	ld.global.u32 	%r67, [%rd54];
	add.s64 	%rd55, %rd2, %rd53;
	ld.global.u32 	%r68, [%rd55];
	add.s32 	%r69, %r68, %r67;
	add.s64 	%rd56, %rd1, %rd53;
	st.global.u32 	[%rd56], %r69;
$L__BB1_5:
	add.s32 	%r107, %r107, 8;
	add.s32 	%r106, %r106, %r4;
	add.s32 	%r105, %r105, %r4;
	add.s32 	%r104, %r104, %r4;
	add.s32 	%r103, %r103, %r4;
	add.s32 	%r102, %r102, %r4;
	add.s32 	%r101, %r101, %r4;
	add.s32 	%r100, %r100, %r4;
	add.s32 	%r99, %r99, %r4;
	setp.ne.s32 	%p4, %r107, 0;
	@%p4 bra 	$L__BB1_3;
$L__BB1_6:
	setp.eq.s32 	%p5, %r1, 0;
	@%p5 bra 	$L__BB1_18;
	and.b32  	%r30, %r35, 3;
	setp.lt.u32 	%p6, %r1, 4;
	@%p6 bra 	$L__BB1_11;
	setp.ge.u64 	%p7, %rd4, %rd5;
	@%p7 bra 	$L__BB1_10;
	mul.lo.s32 	%r70, %r109, %r36;
	cvt.s64.s32 	%rd57, %r70;
	add.s64 	%rd58, %rd57, %rd4;
	shl.b64 	%rd59, %rd58, 2;
	add.s64 	%rd60, %rd3, %rd59;
	ld.global.u32 	%r71, [%rd60];
	add.s64 	%rd61, %rd2, %rd59;
	ld.global.u32 	%r72, [%rd61];
	add.s32 	%r73, %r72, %r71;
	add.s64 	%rd62, %rd1, %rd59;
	st.global.u32 	[%rd62], %r73;
	add.s32 	%r74, %r70, %r36;
	cvt.s64.s32 	%rd63, %r74;
	add.s64 	%rd64, %rd63, %rd4;
	shl.b64 	%rd65, %rd64, 2;
	add.s64 	%rd66, %rd3, %rd65;
	ld.global.u32 	%r75, [%rd66];
	add.s64 	%rd67, %rd2, %rd65;
	ld.global.u32 	%r76, [%rd67];
	add.s32 	%r77, %r76, %r75;
	add.s64 	%rd68, %rd1, %rd65;
	st.global.u32 	[%rd68], %r77;
	add.s32 	%r78, %r74, %r36;
	cvt.s64.s32 	%rd69, %r78;
	add.s64 	%rd70, %rd69, %rd4;
	shl.b64 	%rd71, %rd70, 2;
	add.s64 	%rd72, %rd3, %rd71;
	ld.global.u32 	%r79, [%rd72];
	add.s64 	%rd73, %rd2, %rd71;
	ld.global.u32 	%r80, [%rd73];
	add.s32 	%r81, %r80, %r79;
	add.s64 	%rd74, %rd1, %rd71;
	st.global.u32 	[%rd74], %r81;
	add.s32 	%r82, %r78, %r36;
	cvt.s64.s32 	%rd75, %r82;
	add.s64 	%rd76, %rd75, %rd4;
	shl.b64 	%rd77, %rd76, 2;
	add.s64 	%rd78, %rd3, %rd77;
	ld.global.u32 	%r83, [%rd78];
	add.s64 	%rd79, %rd2, %rd77;
	ld.global.u32 	%r84, [%rd79];
	add.s32 	%r85, %r84, %r83;
	add.s64 	%rd80, %rd1, %rd77;
	st.global.u32 	[%rd80], %r85;
$L__BB1_10:
	add.s32 	%r109, %r109, 4;
$L__BB1_11:
	setp.eq.s32 	%p8, %r30, 0;
	@%p8 bra 	$L__BB1_18;
	setp.eq.s32 	%p9, %r30, 1;
	@%p9 bra 	$L__BB1_16;
	setp.ge.u64 	%p10, %rd4, %rd5;
	@%p10 bra 	$L__BB1_15;
	mul.lo.s32 	%r86, %r109, %r36;
	cvt.s64.s32 	%rd81, %r86;
	add.s64 	%rd82, %rd81, %rd4;
	shl.b64 	%rd83, %rd82, 2;
	add.s64 	%rd84, %rd3, %rd83;
	ld.global.u32 	%r87, [%rd84];
	add.s64 	%rd85, %rd2, %rd83;
	ld.global.u32 	%r88, [%rd85];
	add.s32 	%r89, %r88, %r87;
	add.s64 	%rd86, %rd1, %rd83;
	st.global.u32 	[%rd86], %r89;
	add.s32 	%r90, %r86, %r36;
	cvt.s64.s32 	%rd87, %r90;
	add.s64 	%rd88, %rd87, %rd4;
	shl.b64 	%rd89, %rd88, 2;
	add.s64 	%rd90, %rd3, %rd89;
	ld.global.u32 	%r91, [%rd90];
	add.s64 	%rd91, %rd2, %rd89;
	ld.global.u32 	%r92, [%rd91];
	add.s32 	%r93, %r92, %r91;
	add.s64 	%rd92, %rd1, %rd89;
	st.global.u32 	[%rd92], %r93;
$L__BB1_15:
	add.s32 	%r109, %r109, 2;
$L__BB1_16:
	setp.ge.u64 	%p11, %rd4, %rd5;
	and.b32  	%r94, %r35, 1;
	setp.eq.b32 	%p12, %r94, 1;
	not.pred 	%p13, %p12;
	or.pred  	%p14, %p13, %p11;
	@%p14 bra 	$L__BB1_18;
	mul.lo.s32 	%r95, %r109, %r36;
	cvt.s64.s32 	%rd93, %r95;
	add.s64 	%rd94, %rd93, %rd4;
	shl.b64 	%rd95, %rd94, 2;
	add.s64 	%rd96, %rd3, %rd95;
	ld.global.u32 	%r96, [%rd96];
	add.s64 	%rd97, %rd2, %rd95;
	ld.global.u32 	%r97, [%rd97];
	add.s32 	%r98, %r97, %r96;
	add.s64 	%rd98, %rd1, %rd95;
	st.global.u32 	[%rd98], %r98;
$L__BB1_18:
	ret;

}
	// .globl	_Z18per_element_kerneliiPiS_S_
.visible .entry _Z18per_element_kerneliiPiS_S_(
	.param .u32 _Z18per_element_kerneliiPiS_S__param_0,
	.param .u32 _Z18per_element_kerneliiPiS_S__param_1,
	.param .u64 .ptr .align 1 _Z18per_element_kerneliiPiS_S__param_2,
	.param .u64 .ptr .align 1 _Z18per_element_kerneliiPiS_S__param_3,
	.param .u64 .ptr .align 1 _Z18per_element_kerneliiPiS_S__param_4
)
{
	.reg .pred 	%p<3>;
	.reg .b32 	%r<25>;
	.reg .b64 	%rd<24>;

	ld.param.u32 	%r2, [_Z18per_element_kerneliiPiS_S__param_0];
	ld.param.u32 	%r1, [_Z18per_element_kerneliiPiS_S__param_1];
	ld.param.u64 	%rd9, [_Z18per_element_kerneliiPiS_S__param_2];
	ld.param.u64 	%rd10, [_Z18per_element_kerneliiPiS_S__param_3];
	ld.param.u64 	%rd11, [_Z18per_element_kerneliiPiS_S__param_4];
	mov.u32 	%r3, %ctaid.x;
	mov.u32 	%r4, %nctaid.y;
	mov.u32 	%r5, %ctaid.y;
	mad.lo.s32 	%r6, %r3, %r4, %r5;
	mov.u32 	%r7, %ntid.x;
	mov.u32 	%r8, %ntid.y;
	mov.u32 	%r9, %tid.x;
	mov.u32 	%r10, %tid.y;
	mad.lo.s32 	%r11, %r6, %r7, %r9;
	mad.lo.s32 	%r12, %r11, %r8, %r10;
	cvt.u64.u32 	%rd1, %r12;
	mul.lo.s32 	%r13, %r1, %r2;
	cvt.s64.s32 	%rd12, %r13;
	setp.ge.u64 	%p1, %rd1, %rd12;
	@%p1 bra 	$L__BB2_5;
	cvt.s64.s32 	%rd2, %r1;
	and.b64  	%rd13, %rd2, -4294967296;
	setp.ne.s64 	%p2, %rd13, 0;
	@%p2 bra 	$L__BB2_3;
	cvt.u32.u64 	%r14, %rd2;
	cvt.u32.u64 	%r15, %rd1;
	div.u32 	%r16, %r15, %r14;
	mul.lo.s32 	%r17, %r16, %r14;
	sub.s32 	%r18, %r15, %r17;
	cvt.u64.u32 	%rd22, %r16;
	cvt.u64.u32 	%rd23, %r18;
	bra.uni 	$L__BB2_4;
$L__BB2_3:
	div.u64 	%rd22, %rd1, %rd2;
	mul.lo.s64 	%rd14, %rd22, %rd2;
	sub.s64 	%rd23, %rd1, %rd14;
$L__BB2_4:
	cvt.u32.u64 	%r19, %rd22;
	cvt.u32.u64 	%r20, %rd23;
	mad.lo.s32 	%r21, %r1, %r19, %r20;
	cvta.to.global.u64 	%rd15, %rd9;
	mul.wide.s32 	%rd16, %r21, 4;
	add.s64 	%rd17, %rd15, %rd16;
	ld.global.u32 	%r22, [%rd17];
	cvta.to.global.u64 	%rd18, %rd10;
	add.s64 	%rd19, %rd18, %rd16;
	ld.global.u32 	%r23, [%rd19];
	add.s32 	%r24, %r23, %r22;
	cvta.to.global.u64 	%rd20, %rd11;
	add.s64 	%rd21, %rd20, %rd16;
	st.global.u32 	[%rd21], %r24;
$L__BB2_5:
	ret;

}


// ===== COMPILED SASS (sm_100) =====

	.target	sm_100

	.elftype	@"ET_EXEC"


//--------------------- .note.nv.tkinfo           --------------------------
	.section	.note.nv.tkinfo,"",@"SHT_NOTE"
	.sectionflags	@"SHF_NOTE_NV_TKINFO"
	.tkinfo
        /*0018*/ 	.word	0x00000002
        /*0030*/ 	.string	""
        /*0030*/ 	.string	"ptxas"
        /*0030*/ 	.string	"Cuda compilation tools, release 13.0, V13.0.88"
        /*0030*/ 	.string	"Build cuda_13.0.r13.0/compiler.36424714_0"
        /*0030*/ 	.string	"-arch sm_100 -m 64 "



//--------------------- .note.nv.cuinfo           --------------------------
	.section	.note.nv.cuinfo,"",@"SHT_NOTE"
	.sectionflags	@"SHF_NOTE_NV_CUINFO"
        /*0018*/ 	.short	0x0002
        /*001a*/ 	.short	0x0064
        /*001c*/ 	.short	0x0082
	.zero		2


//--------------------- .nv.info                  --------------------------
	.section	.nv.info,"",@"SHT_CUDA_INFO"
	.align	4


	//----- nvinfo : EIATTR_REGCOUNT
	.align		4
        /*0000*/ 	.byte	0x04, 0x2f
        /*0002*/ 	.short	(.L_1 - .L_0)
	.align		4
.L_0:
        /*0004*/ 	.word	index@(_Z14per_row_kerneliiPiS_S_)
        /*0008*/ 	.word	0x00000018


	//----- nvinfo : EIATTR_FRAME_SIZE
	.align		4
.L_1:
        /*000c*/ 	.byte	0x04, 0x11
        /*000e*/ 	.short	(.L_3 - .L_2)
	.align		4
.L_2:
        /*0010*/ 	.word	index@(_Z14per_row_kerneliiPiS_S_)
        /*0014*/ 	.word	0x00000000


	//----- nvinfo : EIATTR_REGCOUNT
	.align		4
.L_3:
        /*0018*/ 	.byte	0x04, 0x2f
        /*001a*/ 	.short	(.L_5 - .L_4)
	.align		4
.L_4:
        /*001c*/ 	.word	index@(_Z17per_column_kerneliiPiS_S_)
        /*0020*/ 	.word	0x00000020


	//----- nvinfo : EIATTR_FRAME_SIZE
	.align		4
.L_5:
        /*0024*/ 	.byte	0x04, 0x11
        /*0026*/ 	.short	(.L_7 - .L_6)
	.align		4
.L_6:
        /*0028*/ 	.word	index@(_Z17per_column_kerneliiPiS_S_)
        /*002c*/ 	.word	0x00000000


	//----- nvinfo : EIATTR_REGCOUNT
	.align		4
.L_7:
        /*0030*/ 	.byte	0x04, 0x2f
        /*0032*/ 	.short	(.L_9 - .L_8)
	.align		4
.L_8:
        /*0034*/ 	.word	index@(_Z18per_element_kerneliiPiS_S_)
        /*0038*/ 	.word	0x00000010


	//----- nvinfo : EIATTR_FRAME_SIZE
	.align		4
.L_9:
        /*003c*/ 	.byte	0x04, 0x11
        /*003e*/ 	.short	(.L_11 - .L_10)
	.align		4
.L_10:
        /*0040*/ 	.word	index@($__internal_0_$__cuda_sm20_div_u64)
        /*0044*/ 	.word	0x00000000


	//----- nvinfo : EIATTR_FRAME_SIZE
	.align		4
.L_11:
        /*0048*/ 	.byte	0x04, 0x11
        /*004a*/ 	.short	(.L_13 - .L_12)
	.align		4
.L_12:
        /*004c*/ 	.word	index@(_Z18per_element_kerneliiPiS_S_)
        /*0050*/ 	.word	0x00000000


	//----- nvinfo : EIATTR_MIN_STACK_SIZE
	.align		4
.L_13:
        /*0054*/ 	.byte	0x04, 0x12
        /*0056*/ 	.short	(.L_15 - .L_14)
	.align		4
.L_14:
        /*0058*/ 	.word	index@(_Z18per_element_kerneliiPiS_S_)
        /*005c*/ 	.word	0x00000000


	//----- nvinfo : EIATTR_MIN_STACK_SIZE
	.align		4
.L_15:
        /*0060*/ 	.byte	0x04, 0x12
        /*0062*/ 	.short	(.L_17 - .L_16)
	.align		4
.L_16:
        /*0064*/ 	.word	index@(_Z17per_column_kerneliiPiS_S_)
        /*0068*/ 	.word	0x00000000


	//----- nvinfo : EIATTR_MIN_STACK_SIZE
	.align		4
.L_17:
        /*006c*/ 	.byte	0x04, 0x12
        /*006e*/ 	.short	(.L_19 - .L_18)
	.align		4
.L_18:
        /*0070*/ 	.word	index@(_Z14per_row_kerneliiPiS_S_)
        /*0074*/ 	.word	0x00000000
.L_19:


//--------------------- .nv.compat                --------------------------
	.section	.nv.compat,"",@"SHT_CUDA_COMPAT_INFO"
	.align	4
        /*0000*/ 	.byte	0x02, 0x09, 0x00, 0x00, 0x02, 0x02, 0x01, 0x00, 0x02, 0x05, 0x05, 0x00, 0x03, 0x07, 0x01, 0x01
        /*0010*/ 	.byte	0x02, 0x03, 0x00, 0x00, 0x02, 0x06, 0x01, 0x00, 0x04, 0x0b, 0x08, 0x00, 0x09, 0x00, 0x00, 0x00
        /*0020*/ 	.byte	0x00, 0x00, 0x00, 0x00


//--------------------- .nv.info._Z18per_element_kerneliiPiS_S_ --------------------------
	.section	.nv.info._Z18per_element_kerneliiPiS_S_,"",@"SHT_CUDA_INFO"
	.sectionflags	@""
	.align	4


	//----- nvinfo : EIATTR_CUDA_API_VERSION
	.align		4
        /*0000*/ 	.byte	0x04, 0x37
        /*0002*/ 	.short	(.L_21 - .L_20)
.L_20:
        /*0004*/ 	.word	0x00000082


	//----- nvinfo : EIATTR_KPARAM_INFO
	.align		4
.L_21:
        /*0008*/ 	.byte	0x04, 0x17
        /*000a*/ 	.short	(.L_23 - .L_22)
.L_22:
        /*000c*/ 	.word	0x00000000
        /*0010*/ 	.short	0x0004
        /*0012*/ 	.short	0x0018
        /*0014*/ 	.byte	0x00, 0xf5, 0x21, 0x00


	//----- nvinfo : EIATTR_KPARAM_INFO
	.align		4
.L_23:
        /*0018*/ 	.byte	0x04, 0x17
        /*001a*/ 	.short	(.L_25 - .L_24)
.L_24:
        /*001c*/ 	.word	0x00000000
        /*0020*/ 	.short	0x0003
        /*0022*/ 	.short	0x0010
        /*0024*/ 	.byte	0x00, 0xf5, 0x21, 0x00


	//----- nvinfo : EIATTR_KPARAM_INFO
	.align		4
.L_25:
        /*0028*/ 	.byte	0x04, 0x17
        /*002a*/ 	.short	(.L_27 - .L_26)
.L_26:
        /*002c*/ 	.word	0x00000000
        /*0030*/ 	.short	0x0002
        /*0032*/ 	.short	0x0008
        /*0034*/ 	.byte	0x00, 0xf5, 0x21, 0x00


	//----- nvinfo : EIATTR_KPARAM_INFO
	.align		4
.L_27:
        /*0038*/ 	.byte	0x04, 0x17
        /*003a*/ 	.short	(.L_29 - .L_28)
.L_28:
        /*003c*/ 	.word	0x00000000
        /*0040*/ 	.short	0x0001
        /*0042*/ 	.short	0x0004
        /*0044*/ 	.byte	0x00, 0xf0, 0x11, 0x00


	//----- nvinfo : EIATTR_KPARAM_INFO
	.align		4
.L_29:
        /*0048*/ 	.byte	0x04, 0x17
        /*004a*/ 	.short	(.L_31 - .L_30)
.L_30:
        /*004c*/ 	.word	0x00000000
        /*0050*/ 	.short	0x0000
        /*0052*/ 	.short	0x0000
        /*0054*/ 	.byte	0x00, 0xf0, 0x11, 0x00


	//----- nvinfo : EIATTR_SPARSE_MMA_MASK
	.align		4
.L_31:
        /*0058*/ 	.byte	0x03, 0x50
        /*005a*/ 	.short	0x0000


	//----- nvinfo : EIATTR_MAXREG_COUNT
	.align		4
        /*005c*/ 	.byte	0x03, 0x1b
        /*005e*/ 	.short	0x00ff


	//----- nvinfo : EIATTR_MERCURY_ISA_VERSION
	.align		4
        /*0060*/ 	.byte	0x03, 0x5f
        /*0062*/ 	.short	0x0101


	//----- nvinfo : EIATTR_VRC_CTA_INIT_COUNT
	.align		4
        /*0064*/ 	.byte	0x02, 0x4a
	.zero		1
	.zero		1


	//----- nvinfo : EIATTR_EXIT_INSTR_OFFSETS
	.align		4
        /*0068*/ 	.byte	0x04, 0x1c
        /*006a*/ 	.short	(.L_33 - .L_32)


	//   ....[0]....
.L_32:
        /*006c*/ 	.word	0x00000100


	//   ....[1]....
        /*0070*/ 	.word	0x000003b0


	//----- nvinfo : EIATTR_CRS_STACK_SIZE
	.align		4
.L_33:
        /*0074*/ 	.byte	0x04, 0x1e
        /*0076*/ 	.short	(.L_35 - .L_34)
.L_34:
        /*0078*/ 	.word	0x00000000


	//----- nvinfo : EIATTR_CBANK_PARAM_SIZE
	.align		4
.L_35:
        /*007c*/ 	.byte	0x03, 0x19
        /*007e*/ 	.short	0x0020


	//----- nvinfo : EIATTR_PARAM_CBANK
	.align		4
        /*0080*/ 	.byte	0x04, 0x0a
        /*0082*/ 	.short	(.L_37 - .L_36)
	.align		4
.L_36:
        /*0084*/ 	.word	index@(.nv.constant0._Z18per_element_kerneliiPiS_S_)
        /*0088*/ 	.short	0x0380
        /*008a*/ 	.short	0x0020


	//----- nvinfo : EIATTR_SW_WAR
	.align		4
.L_37:
        /*008c*/ 	.byte	0x04, 0x36
        /*008e*/ 	.short	(.L_39 - .L_38)
.L_38:
        /*0090*/ 	.word	0x00000008
.L_39:


//--------------------- .nv.info._Z17per_column_kerneliiPiS_S_ --------------------------
	.section	.nv.info._Z17per_column_kerneliiPiS_S_,"",@"SHT_CUDA_INFO"
	.sectionflags	@""
	.align	4


	//----- nvinfo : EIATTR_CUDA_API_VERSION
	.align		4
        /*0000*/ 	.byte	0x04, 0x37
        /*0002*/ 	.short	(.L_41 - .L_40)
.L_40:
        /*0004*/ 	.word	0x00000082


	//----- nvinfo : EIATTR_KPARAM_INFO
	.align		4
.L_41:
        /*0008*/ 	.byte	0x04, 0x17
        /*000a*/ 	.short	(.L_43 - .L_42)
.L_42:
        /*000c*/ 	.word	0x00000000
        /*0010*/ 	.short	0x0004
        /*0012*/ 	.short	0x0018
        /*0014*/ 	.byte	0x00, 0xf5, 0x21, 0x00


	//----- nvinfo : EIATTR_KPARAM_INFO
	.align		4
.L_43:
        /*0018*/ 	.byte	0x04, 0x17
        /*001a*/ 	.short	(.L_45 - .L_44)
.L_44:
        /*001c*/ 	.word	0x00000000
        /*0020*/ 	.short	0x0003
        /*0022*/ 	.short	0x0010
        /*0024*/ 	.byte	0x00, 0xf5, 0x21, 0x00


	//----- nvinfo : EIATTR_KPARAM_INFO
	.align		4
.L_45:
        /*0028*/ 	.byte	0x04, 0x17
        /*002a*/ 	.short	(.L_47 - .L_46)
.L_46:
        /*002c*/ 	.word	0x00000000
        /*0030*/ 	.short	0x0002
        /*0032*/ 	.short	0x0008
        /*0034*/ 	.byte	0x00, 0xf5, 0x21, 0x00


	//----- nvinfo : EIATTR_KPARAM_INFO
	.align		4
.L_47:
        /*0038*/ 	.byte	0x04, 0x17
        /*003a*/ 	.short	(.L_49 - .L_48)
.L_48:
        /*003c*/ 	.word	0x00000000
        /*0040*/ 	.short	0x0001
        /*0042*/ 	.short	0x0004
        /*0044*/ 	.byte	0x00, 0xf0, 0x11, 0x00


	//----- nvinfo : EIATTR_KPARAM_INFO
	.align		4
.L_49:
        /*0048*/ 	.byte	0x04, 0x17
        /*004a*/ 	.short	(.L_51 - .L_50)
.L_50:
        /*004c*/ 	.word	0x00000000
        /*0050*/ 	.short	0x0000
        /*0052*/ 	.short	0x0000
        /*0054*/ 	.byte	0x00, 0xf0, 0x11, 0x00


	//----- nvinfo : EIATTR_SPARSE_MMA_MASK
	.align		4
.L_51:
        /*0058*/ 	.byte	0x03, 0x50
        /*005a*/ 	.short	0x0000


	//----- nvinfo : EIATTR_MAXREG_COUNT
	.align		4
        /*005c*/ 	.byte	0x03, 0x1b
        /*005e*/ 	.short	0x00ff


	//----- nvinfo : EIATTR_MERCURY_ISA_VERSION
	.align		4
        /*0060*/ 	.byte	0x03, 0x5f
        /*0062*/ 	.short	0x0101


	//----- nvinfo : EIATTR_VRC_CTA_INIT_COUNT
	.align		4
        /*0064*/ 	.byte	0x02, 0x4a
	.zero		1
	.zero		1


	//----- nvinfo : EIATTR_EXIT_INSTR_OFFSETS
	.align		4
        /*0068*/ 	.byte	0x04, 0x1c
        /*006a*/ 	.short	(.L_53 - .L_52)


	//   ....[0]....
.L_52:
        /*006c*/ 	.word	0x00000070


	//   ....[1]....
        /*0070*/ 	.word	0x00000a20


	//   ....[2]....
        /*0074*/ 	.word	0x00000ec0


	//   ....[3]....
        /*0078*/ 	.word	0x00001190


	//   ....[4]....
        /*007c*/ 	.word	0x000012b0


	//----- nvinfo : EIATTR_CRS_STACK_SIZE
	.align		4
.L_53:
        /*0080*/ 	.byte	0x04, 0x1e
        /*0082*/ 	.short	(.L_55 - .L_54)
.L_54:
        /*0084*/ 	.word	0x00000000


	//----- nvinfo : EIATTR_CBANK_PARAM_SIZE
	.align		4
.L_55:
        /*0088*/ 	.byte	0x03, 0x19
        /*008a*/ 	.short	0x0020


	//----- nvinfo : EIATTR_PARAM_CBANK
	.align		4
        /*008c*/ 	.byte	0x04, 0x0a
        /*008e*/ 	.short	(.L_57 - .L_56)
	.align		4
.L_56:
        /*0090*/ 	.word	index@(.nv.constant0._Z17per_column_kerneliiPiS_S_)
        /*0094*/ 	.short	0x0380
        /*0096*/ 	.short	0x0020


	//----- nvinfo : EIATTR_SW_WAR
	.align		4
.L_57:
        /*0098*/ 	.byte	0x04, 0x36
        /*009a*/ 	.short	(.L_59 - .L_58)
.L_58:
        /*009c*/ 	.word	0x00000008
.L_59:


//--------------------- .nv.info._Z14per_row_kerneliiPiS_S_ --------------------------
	.section	.nv.info._Z14per_row_kerneliiPiS_S_,"",@"SHT_CUDA_INFO"
	.sectionflags	@""
	.align	4


	//----- nvinfo : EIATTR_CUDA_API_VERSION
	.align		4
        /*0000*/ 	.byte	0x04, 0x37
        /*0002*/ 	.short	(.L_61 - .L_60)
.L_60:
        /*0004*/ 	.word	0x00000082


	//----- nvinfo : EIATTR_KPARAM_INFO
	.align		4
.L_61:
        /*0008*/ 	.byte	0x04, 0x17
        /*000a*/ 	.short	(.L_63 - .L_62)
.L_62:
        /*000c*/ 	.word	0x00000000
        /*0010*/ 	.short	0x0004
        /*0012*/ 	.short	0x0018
        /*0014*/ 	.byte	0x00, 0xf5, 0x21, 0x00


	//----- nvinfo : EIATTR_KPARAM_INFO
	.align		4
.L_63:
        /*0018*/ 	.byte	0x04, 0x17
        /*001a*/ 	.short	(.L_65 - .L_64)
.L_64:
        /*001c*/ 	.word	0x00000000
        /*0020*/ 	.short	0x0003
        /*0022*/ 	.short	0x0010
        /*0024*/ 	.byte	0x00, 0xf5, 0x21, 0x00


	//----- nvinfo : EIATTR_KPARAM_INFO
	.align		4
.L_65:
        /*0028*/ 	.byte	0x04, 0x17
        /*002a*/ 	.short	(.L_67 - .L_66)
.L_66:
        /*002c*/ 	.word	0x00000000
        /*0030*/ 	.short	0x0002
        /*0032*/ 	.short	0x0008
        /*0034*/ 	.byte	0x00, 0xf5, 0x21, 0x00


	//----- nvinfo : EIATTR_KPARAM_INFO
	.align		4
.L_67:
        /*0038*/ 	.byte	0x04, 0x17
        /*003a*/ 	.short	(.L_69 - .L_68)
.L_68:
        /*003c*/ 	.word	0x00000000
        /*0040*/ 	.short	0x0001
        /*0042*/ 	.short	0x0004
        /*0044*/ 	.byte	0x00, 0xf0, 0x11, 0x00


	//----- nvinfo : EIATTR_KPARAM_INFO
	.align		4
.L_69:
        /*0048*/ 	.byte	0x04, 0x17
        /*004a*/ 	.short	(.L_71 - .L_70)
.L_70:
        /*004c*/ 	.word	0x00000000
        /*0050*/ 	.short	0x0000
        /*0052*/ 	.short	0x0000
        /*0054*/ 	.byte	0x00, 0xf0, 0x11, 0x00


	//----- nvinfo : EIATTR_SPARSE_MMA_MASK
	.align		4
.L_71:
        /*0058*/ 	.byte	0x03, 0x50
        /*005a*/ 	.short	0x0000


	//----- nvinfo : EIATTR_MAXREG_COUNT
	.align		4
        /*005c*/ 	.byte	0x03, 0x1b
        /*005e*/ 	.short	0x00ff


	//----- nvinfo : EIATTR_MERCURY_ISA_VERSION
	.align		4
        /*0060*/ 	.byte	0x03, 0x5f
        /*0062*/ 	.short	0x0101


	//----- nvinfo : EIATTR_VRC_CTA_INIT_COUNT
	.align		4
        /*0064*/ 	.byte	0x02, 0x4a
	.zero		1
	.zero		1


	//----- nvinfo : EIATTR_EXIT_INSTR_OFFSETS
	.align		4
        /*0068*/ 	.byte	0x04, 0x1c
        /*006a*/ 	.short	(.L_73 - .L_72)


	//   ....[0]....
.L_72:
        /*006c*/ 	.word	0x00000030


	//   ....[1]....
        /*0070*/ 	.word	0x000004e0


	//   ....[2]....
        /*0074*/ 	.word	0x00000770


	//   ....[3]....
        /*0078*/ 	.word	0x000009a0


	//   ....[4]....
        /*007c*/ 	.word	0x00000ab0


	//----- nvinfo : EIATTR_CRS_STACK_SIZE
	.align		4
.L_73:
        /*0080*/ 	.byte	0x04, 0x1e
        /*0082*/ 	.short	(.L_75 - .L_74)
.L_74:
        /*0084*/ 	.word	0x00000000


	//----- nvinfo : EIATTR_CBANK_PARAM_SIZE
	.align		4
.L_75:
        /*0088*/ 	.byte	0x03, 0x19
        /*008a*/ 	.short	0x0020


	//----- nvinfo : EIATTR_PARAM_CBANK
	.align		4
        /*008c*/ 	.byte	0x04, 0x0a
        /*008e*/ 	.short	(.L_77 - .L_76)
	.align		4
.L_76:
        /*0090*/ 	.word	index@(.nv.constant0._Z14per_row_kerneliiPiS_S_)
        /*0094*/ 	.short	0x0380
        /*0096*/ 	.short	0x0020


	//----- nvinfo : EIATTR_SW_WAR
	.align		4
.L_77:
        /*0098*/ 	.byte	0x04, 0x36
        /*009a*/ 	.short	(.L_79 - .L_78)
.L_78:
        /*009c*/ 	.word	0x00000008
.L_79:


//--------------------- .nv.callgraph             --------------------------
	.section	.nv.callgraph,"",@"SHT_CUDA_CALLGRAPH"
	.align	4
	.sectionentsize	8
	.align		4
        /*0000*/ 	.word	0x00000000
	.align		4
        /*0004*/ 	.word	0xffffffff
	.align		4
        /*0008*/ 	.word	0x00000000
	.align		4
        /*000c*/ 	.word	0xfffffffe
	.align		4
        /*0010*/ 	.word	0x00000000
	.align		4
        /*0014*/ 	.word	0xfffffffd
	.align		4
        /*0018*/ 	.word	0x00000000
	.align		4
        /*001c*/ 	.word	0xfffffffc


//--------------------- .text._Z18per_element_kerneliiPiS_S_ --------------------------
	.section	.text._Z18per_element_kerneliiPiS_S_,"ax",@progbits
	.align	128
        .global         _Z18per_element_kerneliiPiS_S_
        .type           _Z18per_element_kerneliiPiS_S_,@function
        .size           _Z18per_element_kerneliiPiS_S_,(.L_x_25 - _Z18per_element_kerneliiPiS_S_)
        .other          _Z18per_element_kerneliiPiS_S_,@"STO_CUDA_ENTRY STV_DEFAULT"
_Z18per_element_kerneliiPiS_S_:
.text._Z18per_element_kerneliiPiS_S_:
[----:B------:R-:W-:Y:S01]  /*0000*/  LDC R1, c[0x0][0x37c] ;  /* 0x0000df00ff017b82 */ /* 0x000fe20000000800 */
[----:B------:R-:W0:Y:S07]  /*0010*/  S2R R3, SR_TID.X ;  /* 0x0000000000037919 */ /* 0x000e2e0000002100 */
[----:B------:R-:W-:Y:S01]  /*0020*/  S2UR UR4, SR_CTAID.X ;  /* 0x00000000000479c3 */ /* 0x000fe20000002500 */
[----:B------:R-:W1:Y:S01]  /*0030*/  LDCU UR5, c[0x0][0x374] ;  /* 0x00006e80ff0577ac */ /* 0x000e620008000800 */
[----:B------:R-:W2:Y:S01]  /*0040*/  S2R R5, SR_TID.Y ;  /* 0x0000000000057919 */ /* 0x000ea20000002200 */
[----:B------:R-:W3:Y:S05]  /*0050*/  LDCU.64 UR8, c[0x0][0x380] ;  /* 0x00007000ff0877ac */ /* 0x000eea0008000a00 */
[----:B------:R-:W1:Y:S08]  /*0060*/  S2UR UR6, SR_CTAID.Y ;  /* 0x00000000000679c3 */ /* 0x000e700000002600 */
[----:B------:R-:W0:Y:S01]  /*0070*/  LDC R0, c[0x0][0x360] ;  /* 0x0000d800ff007b82 */ /* 0x000e220000000800 */
[----:B------:R-:W2:Y:S01]  /*0080*/  LDCU UR7, c[0x0][0x364] ;  /* 0x00006c80ff0777ac */ /* 0x000ea20008000800 */
[----:B-1----:R-:W-:-:S06]  /*0090*/  UIMAD UR4, UR4, UR5, UR6 ;  /* 0x00000005040472a4 */ /* 0x002fcc000f8e0206 */
[----:B0-----:R-:W-:Y:S01]  /*00a0*/  IMAD R0, R0, UR4, R3 ;  /* 0x0000000400007c24 */ /* 0x001fe2000f8e0203 */
[----:B---3--:R-:W-:-:S03]  /*00b0*/  UIMAD UR4, UR9, UR8, URZ ;  /* 0x00000008090472a4 */ /* 0x008fc6000f8e02ff */
[----:B--2---:R-:W-:Y:S01]  /*00c0*/  IMAD R0, R0, UR7, R5 ;  /* 0x0000000700007c24 */ /* 0x004fe2000f8e0205 */
[----:B------:R-:W-:-:S04]  /*00d0*/  USHF.R.S32.HI UR5, URZ, 0x1f, UR4 ;  /* 0x0000001fff057899 */ /* 0x000fc80008011404 */
[----:B------:R-:W-:-:S04]  /*00e0*/  ISETP.GE.U32.AND P0, PT, R0, UR4, PT ;  /* 0x0000000400007c0c */ /* 0x000fc8000bf06070 */
[----:B------:R-:W-:-:S13]  /*00f0*/  ISETP.GE.U32.AND.EX P0, PT, RZ, UR5, PT, P0 ;  /* 0x00000005ff007c0c */ /* 0x000fda000bf06100 */
[----:B------:R-:W-:Y:S05]  /*0100*/  @P0 EXIT ;  /* 0x000000000000094d */ /* 0x000fea0003800000 */
[----:B------:R-:W-:Y:S01]  /*0110*/  USHF.R.S32.HI UR5, URZ, 0x1f, UR9 ;  /* 0x0000001fff057899 */ /* 0x000fe20008011409 */
[----:B------:R-:W0:Y:S03]  /*0120*/  LDCU.64 UR6, c[0x0][0x358] ;  /* 0x00006b00ff0677ac */ /* 0x000e260008000a00 */
[----:B------:R-:W-:-:S09]  /*0130*/  UISETP.NE.U32.AND UP0, UPT, UR5, URZ, UPT ;  /* 0x000000ff0500728c */ /* 0x000fd2000bf05070 */
[----:B------:R-:W-:Y:S05]  /*0140*/  BRA.U UP0, `(.L_x_0) ;  /* 0x0000000100587547 */ /* 0x000fea000b800000 */
[----:B------:R-:W1:Y:S01]  /*0150*/  I2F.U32.RP R4, UR9 ;  /* 0x0000000900047d06 */ /* 0x000e620008209000 */
[----:B------:R-:W-:-:S07]  /*0160*/  ISETP.NE.U32.AND P2, PT, RZ, UR9, PT ;  /* 0x00000009ff007c0c */ /* 0x000fce000bf45070 */
[----:B-1----:R-:W1:Y:S02]  /*0170*/  MUFU.RCP R4, R4 ;  /* 0x0000000400047308 */ /* 0x002e640000001000 */
[----:B-1----:R-:W-:-:S06]  /*0180*/  IADD3 R2, PT, PT, R4, 0xffffffe, RZ ;  /* 0x0ffffffe04027810 */ /* 0x002fcc0007ffe0ff */
[----:B------:R1:W2:Y:S02]  /*0190*/  F2I.FTZ.U32.TRUNC.NTZ R3, R2 ;  /* 0x0000000200037305 */ /* 0x0002a4000021f000 */
[----:B-1----:R-:W-:Y:S02]  /*01a0*/  HFMA2 R2, -RZ, RZ, 0, 0 ;  /* 0x00000000ff027431 */ /* 0x002fe400000001ff */
[----:B--2---:R-:W-:-:S04]  /*01b0*/  IMAD.MOV R5, RZ, RZ, -R3 ;  /* 0x000000ffff057224 */ /* 0x004fc800078e0a03 */
[----:B------:R-:W-:-:S04]  /*01c0*/  IMAD R5, R5, UR9, RZ ;  /* 0x0000000905057c24 */ /* 0x000fc8000f8e02ff */
[----:B------:R-:W-:-:S06]  /*01d0*/  IMAD.HI.U32 R3, R3, R5, R2 ;  /* 0x0000000503037227 */ /* 0x000fcc00078e0002 */
[----:B------:R-:W-:-:S04]  /*01e0*/  IMAD.HI.U32 R3, R3, R0, RZ ;  /* 0x0000000003037227 */ /* 0x000fc800078e00ff */
[----:B------:R-:W-:-:S04]  /*01f0*/  IMAD.MOV R5, RZ, RZ, -R3 ;  /* 0x000000ffff057224 */ /* 0x000fc800078e0a03 */
[----:B------:R-:W-:-:S05]  /*0200*/  IMAD R5, R5, UR9, R0 ;  /* 0x0000000905057c24 */ /* 0x000fca000f8e0200 */
[----:B------:R-:W-:-:S13]  /*0210*/  ISETP.GE.U32.AND P0, PT, R5, UR9, PT ;  /* 0x0000000905007c0c */ /* 0x000fda000bf06070 */
[----:B------:R-:W-:Y:S01]  /*0220*/  @P0 IADD3 R5, PT, PT, R5, -UR9, RZ ;  /* 0x8000000905050c10 */ /* 0x000fe2000fffe0ff */
[----:B------:R-:W-:-:S03]  /*0230*/  @P0 VIADD R3, R3, 0x1 ;  /* 0x0000000103030836 */ /* 0x000fc60000000000 */
[----:B------:R-:W-:-:S13]  /*0240*/  ISETP.GE.U32.AND P1, PT, R5, UR9, PT ;  /* 0x0000000905007c0c */ /* 0x000fda000bf26070 */
[----:B------:R-:W-:Y:S02]  /*0250*/  @P1 IADD3 R3, PT, PT, R3, 0x1, RZ ;  /* 0x0000000103031810 */ /* 0x000fe40007ffe0ff */
[----:B------:R-:W-:-:S04]  /*0260*/  @!P2 LOP3.LUT R3, RZ, UR9, RZ, 0x33, !PT ;  /* 0x00000009ff03ac12 */ /* 0x000fc8000f8e33ff */
[----:B------:R-:W-:Y:S01]  /*0270*/  MOV R6, R3 ;  /* 0x0000000300067202 */ /* 0x000fe20000000f00 */
[----:B------:R-:W-:-:S04]  /*0280*/  IMAD.MOV R9, RZ, RZ, -R3 ;  /* 0x000000ffff097224 */ /* 0x000fc800078e0a03 */
[----:B------:R-:W-:Y:S01]  /*0290*/  IMAD R9, R9, UR9, R0 ;  /* 0x0000000909097c24 */ /* 0x000fe2000f8e0200 */
[----:B------:R-:W-:Y:S06]  /*02a0*/  BRA `(.L_x_1) ;  /* 0x0000000000147947 */ /* 0x000fec0003800000 */
.L_x_0:
[----:B------:R-:W-:-:S07]  /*02b0*/  MOV R2, 0x2d0 ;  /* 0x000002d000027802 */ /* 0x000fce0000000f00 */
[----:B0-----:R-:W-:Y:S05]  /*02c0*/  CALL.REL.NOINC `($__internal_0_$__cuda_sm20_div_u64) ;  /* 0x00000000003c7944 */ /* 0x001fea0003c00000 */
[----:B------:R-:W0:Y:S01]  /*02d0*/  LDCU UR9, c[0x0][0x384] ;  /* 0x00007080ff0977ac */ /* 0x000e220008000800 */
[----:B------:R-:W-:-:S04]  /*02e0*/  IMAD.MOV R9, RZ, RZ, -R6 ;  /* 0x000000ffff097224 */ /* 0x000fc800078e0a06 */
[----:B0-----:R-:W-:-:S07]  /*02f0*/  IMAD R9, R9, UR9, R0 ;  /* 0x0000000909097c24 */ /* 0x001fce000f8e0200 */
.L_x_1:
[----:B------:R-:W1:Y:S01]  /*0300*/  LDC.64 R2, c[0x0][0x388] ;  /* 0x0000e200ff027b82 */ /* 0x000e620000000a00 */
[----:B------:R-:W-:-:S07]  /*0310*/  IMAD R9, R6, UR9, R9 ;  /* 0x0000000906097c24 */ /* 0x000fce000f8e0209 */
[----:B------:R-:W2:Y:S08]  /*0320*/  LDC.64 R4, c[0x0][0x390] ;  /* 0x0000e400ff047b82 */ /* 0x000eb00000000a00 */
[----:B------:R-:W3:Y:S01]  /*0330*/  LDC.64 R6, c[0x0][0x398] ;  /* 0x0000e600ff067b82 */ /* 0x000ee20000000a00 */
[----:B-1----:R-:W-:-:S06]  /*0340*/  IMAD.WIDE R2, R9, 0x4, R2 ;  /* 0x0000000409027825 */ /* 0x002fcc00078e0202 */
[----:B0-----:R-:W4:Y:S01]  /*0350*/  LDG.E R2, desc[UR6][R2.64] ;  /* 0x0000000602027981 */ /* 0x001f22000c1e1900 */
[----:B--2---:R-:W-:-:S06]  /*0360*/  IMAD.WIDE R4, R9, 0x4, R4 ;  /* 0x0000000409047825 */ /* 0x004fcc00078e0204 */
[----:B------:R-:W4:Y:S01]  /*0370*/  LDG.E R5, desc[UR6][R4.64] ;  /* 0x0000000604057981 */ /* 0x000f22000c1e1900 */
[----:B---3--:R-:W-:Y:S01]  /*0380*/  IMAD.WIDE R6, R9, 0x4, R6 ;  /* 0x0000000409067825 */ /* 0x008fe200078e0206 */
[----:B----4-:R-:W-:-:S05]  /*0390*/  IADD3 R9, PT, PT, R2, R5, RZ ;  /* 0x0000000502097210 */ /* 0x010fca0007ffe0ff */
[----:B------:R-:W-:Y:S01]  /*03a0*/  STG.E desc[UR6][R6.64], R9 ;  /* 0x0000000906007986 */ /* 0x000fe2000c101906 */
[----:B------:R-:W-:Y:S05]  /*03b0*/  EXIT ;  /* 0x000000000000794d */ /* 0x000fea0003800000 */
        .weak           $__internal_0_$__cuda_sm20_div_u64
        .type           $__internal_0_$__cuda_sm20_div_u64,@function
        .size           $__internal_0_$__cuda_sm20_div_u64,(.L_x_25 - $__internal_0_$__cuda_sm20_div_u64)
$__internal_0_$__cuda_sm20_div_u64:
[----:B------:R-:W0:Y:S02]  /*03c0*/  LDCU UR4, c[0x0][0x384] ;  /* 0x00007080ff0477ac */ /* 0x000e240008000800 */
[----:B0-----:R-:W0:Y:S08]  /*03d0*/  I2F.U64.RP R3, UR4 ;  /* 0x0000000400037d12 */ /* 0x001e300008309000 */
[----:B0-----:R-:W0:Y:S02]  /*03e0*/  MUFU.RCP R3, R3 ;  /* 0x0000000300037308 */ /* 0x001e240000001000 */
[----:B0-----:R-:W-:-:S06]  /*03f0*/  IADD3 R4, PT, PT, R3, 0x1ffffffe, RZ ;  /* 0x1ffffffe03047810 */ /* 0x001fcc0007ffe0ff */
[----:B------:R-:W0:Y:S02]  /*0400*/  F2I.U64.TRUNC R4, R4 ;  /* 0x0000000400047311 */ /* 0x000e24000020d800 */
[----:B0-----:R-:W-:-:S04]  /*0410*/  IMAD.WIDE.U32 R6, R4, UR4, RZ ;  /* 0x0000000404067c25 */ /* 0x001fc8000f8e00ff */
[----:B------:R-:W-:Y:S01]  /*0420*/  IMAD R7, R4, UR5, R7 ;  /* 0x0000000504077c24 */ /* 0x000fe2000f8e0207 */
[----:B------:R-:W-:-:S03]  /*0430*/  IADD3 R9, P0, PT, RZ, -R6, RZ ;  /* 0x80000006ff097210 */ /* 0x000fc60007f1e0ff */
[----:B------:R-:W-:Y:S02]  /*0440*/  IMAD R7, R5, UR4, R7 ;  /* 0x0000000405077c24 */ /* 0x000fe4000f8e0207 */
[----:B------:R-:W-:-:S04]  /*0450*/  IMAD.HI.U32 R6, R4, R9, RZ ;  /* 0x0000000904067227 */ /* 0x000fc800078e00ff */
[----:B------:R-:W-:Y:S01]  /*0460*/  IMAD.X R11, RZ, RZ, ~R7, P0 ;  /* 0x000000ffff0b7224 */ /* 0x000fe200000e0e07 */
[----:B------:R-:W-:-:S03]  /*0470*/  MOV R7, R4 ;  /* 0x0000000400077202 */ /* 0x000fc60000000f00 */
[-C--:B------:R-:W-:Y:S02]  /*0480*/  IMAD R13, R5, R11.reuse, RZ ;  /* 0x0000000b050d7224 */ /* 0x080fe400078e02ff */
[----:B------:R-:W-:-:S04]  /*0490*/  IMAD.WIDE.U32 R6, P0, R4, R11, R6 ;  /* 0x0000000b04067225 */ /* 0x000fc80007800006 */
[----:B------:R-:W-:-:S04]  /*04a0*/  IMAD.HI.U32 R3, R5, R11, RZ ;  /* 0x0000000b05037227 */ /* 0x000fc800078e00ff */
[----:B------:R-:W-:Y:S01]  /*04b0*/  IMAD.HI.U32 R6, P1, R5, R9, R6 ;  /* 0x0000000905067227 */ /* 0x000fe20007820006 */
[----:B------:R-:W-:-:S04]  /*04c0*/  IADD3.X R3, PT, PT, R3, R5, RZ, P0, !PT ;  /* 0x0000000503037210 */ /* 0x000fc800007fe4ff */
[----:B------:R-:W-:-:S04]  /*04d0*/  IADD3 R7, P2, PT, R13, R6, RZ ;  /* 0x000000060d077210 */ /* 0x000fc80007f5e0ff */
[----:B------:R-:W-:Y:S01]  /*04e0*/  IADD3.X R3, PT, PT, RZ, RZ, R3, P2, P1 ;  /* 0x000000ffff037210 */ /* 0x000fe200017e2403 */
[----:B------:R-:W-:-:S04]  /*04f0*/  IMAD.WIDE.U32 R4, R7, UR4, RZ ;  /* 0x0000000407047c25 */ /* 0x000fc8000f8e00ff */
[----:B------:R-:W-:Y:S01]  /*0500*/  IMAD R6, R7, UR5, R5 ;  /* 0x0000000507067c24 */ /* 0x000fe2000f8e0205 */
[----:B------:R-:W-:-:S03]  /*0510*/  IADD3 R5, P0, PT, RZ, -R4, RZ ;  /* 0x80000004ff057210 */ /* 0x000fc60007f1e0ff */
[----:B------:R-:W-:Y:S02]  /*0520*/  IMAD R4, R3, UR4, R6 ;  /* 0x0000000403047c24 */ /* 0x000fe4000f8e0206 */
[----:B------:R-:W-:-:S04]  /*0530*/  IMAD.HI.U32 R6, R7, R5, RZ ;  /* 0x0000000507067227 */ /* 0x000fc800078e00ff */
[----:B------:R-:W-:-:S04]  /*0540*/  IMAD.X R4, RZ, RZ, ~R4, P0 ;  /* 0x000000ffff047224 */ /* 0x000fc800000e0e04 */
[----:B------:R-:W-:-:S04]  /*0550*/  IMAD.WIDE.U32 R6, P0, R7, R4, R6 ;  /* 0x0000000407067225 */ /* 0x000fc80007800006 */
[C---:B------:R-:W-:Y:S02]  /*0560*/  IMAD R8, R3.reuse, R4, RZ ;  /* 0x0000000403087224 */ /* 0x040fe400078e02ff */
[----:B------:R-:W-:-:S04]  /*0570*/  IMAD.HI.U32 R7, P1, R3, R5, R6 ;  /* 0x0000000503077227 */ /* 0x000fc80007820006 */
[----:B------:R-:W-:Y:S02]  /*0580*/  HFMA2 R5, -RZ, RZ, 0, 0 ;  /* 0x00000000ff057431 */ /* 0x000fe400000001ff */
[----:B------:R-:W-:Y:S01]  /*0590*/  IMAD.HI.U32 R6, R3, R4, RZ ;  /* 0x0000000403067227 */ /* 0x000fe200078e00ff */
[----:B------:R-:W-:-:S04]  /*05a0*/  IADD3 R7, P2, PT, R8, R7, RZ ;  /* 0x0000000708077210 */ /* 0x000fc80007f5e0ff */
[----:B------:R-:W-:Y:S01]  /*05b0*/  IADD3.X R3, PT, PT, R6, R3, RZ, P0, !PT ;  /* 0x0000000306037210 */ /* 0x000fe200007fe4ff */
[----:B------:R-:W-:-:S03]  /*05c0*/  IMAD.HI.U32 R4, R7, R0, RZ ;  /* 0x0000000007047227 */ /* 0x000fc600078e00ff */
[----:B------:R-:W-:Y:S01]  /*05d0*/  IADD3.X R3, PT, PT, RZ, RZ, R3, P2, P1 ;  /* 0x000000ffff037210 */ /* 0x000fe200017e2403 */
[----:B------:R-:W-:-:S04]  /*05e0*/  IMAD.WIDE.U32 R4, RZ, R7, R4 ;  /* 0x00000007ff047225 */ /* 0x000fc800078e0004 */
[----:B------:R-:W-:-:S05]  /*05f0*/  IMAD.HI.U32 R3, P0, R3, R0, R4 ;  /* 0x0000000003037227 */ /* 0x000fca0007800004 */
[----:B------:R-:W-:Y:S01]  /*0600*/  IADD3 R7, P1, PT, RZ, R3, RZ ;  /* 0x00000003ff077210 */ /* 0x000fe20007f3e0ff */
[----:B------:R-:W-:-:S04]  /*0610*/  IMAD.X R3, RZ, RZ, RZ, P0 ;  /* 0x000000ffff037224 */ /* 0x000fc800000e06ff */
[----:B------:R-:W-:Y:S01]  /*0620*/  IMAD.WIDE.U32 R4, R7, UR4, RZ ;  /* 0x0000000407047c25 */ /* 0x000fe2000f8e00ff */
[----:B------:R-:W-:-:S03]  /*0630*/  IADD3.X R3, PT, PT, RZ, R3, RZ, P1, !PT ;  /* 0x00000003ff037210 */ /* 0x000fc60000ffe4ff */
[C---:B------:R-:W-:Y:S01]  /*0640*/  IMAD R6, R7.reuse, UR5, R5 ;  /* 0x0000000507067c24 */ /* 0x040fe2000f8e0205 */
[----:B------:R-:W-:Y:S01]  /*0650*/  IADD3 R8, P1, PT, -R4, R0, RZ ;  /* 0x0000000004087210 */ /* 0x000fe20007f3e1ff */
[----:B------:R-:W-:Y:S02]  /*0660*/  VIADD R4, R7, 0x1 ;  /* 0x0000000107047836 */ /* 0x000fe40000000000 */
[----:B------:R-:W-:Y:S01]  /*0670*/  IMAD R3, R3, UR4, R6 ;  /* 0x0000000403037c24 */ /* 0x000fe2000f8e0206 */
[----:B------:R-:W-:-:S04]  /*0680*/  ISETP.GE.U32.AND P0, PT, R8, UR4, PT ;  /* 0x0000000408007c0c */ /* 0x000fc8000bf06070 */
[----:B------:R-:W-:Y:S02]  /*0690*/  IADD3.X R6, PT, PT, RZ, ~R3, RZ, P1, !PT ;  /* 0x80000003ff067210 */ /* 0x000fe40000ffe4ff */
[----:B------:R-:W-:Y:S02]  /*06a0*/  IADD3 R3, P1, PT, R8, -UR4, RZ ;  /* 0x8000000408037c10 */ /* 0x000fe4000ff3e0ff */
[C---:B------:R-:W-:Y:S02]  /*06b0*/  ISETP.GE.U32.AND.EX P0, PT, R6.reuse, UR5, PT, P0 ;  /* 0x0000000506007c0c */ /* 0x040fe4000bf06100 */
[----:B------:R-:W-:Y:S02]  /*06c0*/  IADD3.X R5, PT, PT, R6, ~UR5, RZ, P1, !PT ;  /* 0x8000000506057c10 */ /* 0x000fe40008ffe4ff */
[----:B------:R-:W-:Y:S02]  /*06d0*/  SEL R3, R3, R8, P0 ;  /* 0x0000000803037207 */ /* 0x000fe40000000000 */
[----:B------:R-:W-:-:S02]  /*06e0*/  SEL R5, R5, R6, P0 ;  /* 0x0000000605057207 */ /* 0x000fc40000000000 */
[----:B------:R-:W-:Y:S02]  /*06f0*/  SEL R7, R4, R7, P0 ;  /* 0x0000000704077207 */ /* 0x000fe40000000000 */
[----:B------:R-:W-:Y:S02]  /*0700*/  ISETP.GE.U32.AND P0, PT, R3, UR4, PT ;  /* 0x0000000403007c0c */ /* 0x000fe4000bf06070 */
[----:B------:R-:W-:Y:S02]  /*0710*/  ISETP.NE.U32.AND P1, PT, RZ, UR4, PT ;  /* 0x00000004ff007c0c */ /* 0x000fe4000bf25070 */
[----:B------:R-:W-:Y:S02]  /*0720*/  IADD3 R6, PT, PT, R7, 0x1, RZ ;  /* 0x0000000107067810 */ /* 0x000fe40007ffe0ff */
[----:B------:R-:W-:Y:S02]  /*0730*/  ISETP.GE.U32.AND.EX P0, PT, R5, UR5, PT, P0 ;  /* 0x0000000505007c0c */ /* 0x000fe4000bf06100 */
[----:B------:R-:W-:-:S02]  /*0740*/  MOV R3, 0x0 ;  /* 0x0000000000037802 */ /* 0x000fc40000000f00 */
[----:B------:R-:W-:Y:S02]  /*0750*/  ISETP.NE.AND.EX P1, PT, RZ, UR5, PT, P1 ;  /* 0x00000005ff007c0c */ /* 0x000fe4000bf25310 */
[----:B------:R-:W-:-:S04]  /*0760*/  SEL R6, R6, R7, P0 ;  /* 0x0000000706067207 */ /* 0x000fc80000000000 */
[----:B------:R-:W-:Y:S01]  /*0770*/  SEL R6, R6, 0xffffffff, P1 ;  /* 0xffffffff06067807 */ /* 0x000fe20000800000 */
[----:B------:R-:W-:Y:S06]  /*0780*/  RET.REL.NODEC R2 `(_Z18per_element_kerneliiPiS_S_) ;  /* 0xfffffff8021c7950 */ /* 0x000fec0003c3ffff */
.L_x_2:
[----:B------:R-:W-:-:S00]  /*0790*/  BRA `(.L_x_2) ;  /* 0xfffffffc00fc7947 */ /* 0x000fc0000383ffff */
[----:B------:R-:W-:-:S00]  /*07a0*/  NOP ;  /* 0x0000000000007918 */ /* 0x000fc00000000000 */
        /* <DEDUP_REMOVED lines=13> */
.L_x_25:


//--------------------- .text._Z17per_column_kerneliiPiS_S_ --------------------------
	.section	.text._Z17per_column_kerneliiPiS_S_,"ax",@progbits
	.align	128
        .global         _Z17per_column_kerneliiPiS_S_
        .type           _Z17per_column_kerneliiPiS_S_,@function
        .size           _Z17per_column_kerneliiPiS_S_,(.L_x_27 - _Z17per_column_kerneliiPiS_S_)
        .other          _Z17per_column_kerneliiPiS_S_,@"STO_CUDA_ENTRY STV_DEFAULT"
_Z17per_column_kerneliiPiS_S_:
.text._Z17per_column_kerneliiPiS_S_:
[----:B------:R-:W-:Y:S08]  /*0000*/  LDC R1, c[0x0][0x37c] ;  /* 0x0000df00ff017b82 */ /* 0x000ff00000000800 */
[----:B------:R-:W0:Y:S01]  /*0010*/  LDC R7, c[0x0][0x380] ;  /* 0x0000e000ff077b82 */ /* 0x000e220000000800 */
[----:B------:R-:W1:Y:S01]  /*0020*/  S2R R3, SR_TID.X ;  /* 0x0000000000037919 */ /* 0x000e620000002100 */
[----:B------:R-:W2:Y:S06]  /*0030*/  S2R R5, SR_TID.Y ;  /* 0x0000000000057919 */ /* 0x000eac0000002200 */
[----:B------:R-:W3:Y:S08]  /*0040*/  LDC R0, c[0x0][0x360] ;  /* 0x0000d800ff007b82 */ /* 0x000ef00000000800 */
[----:B------:R-:W4:Y:S01]  /*0050*/  S2UR UR4, SR_CTAID.X ;  /* 0x00000000000479c3 */ /* 0x000f220000002500 */
[----:B0-----:R-:W-:-:S13]  /*0060*/  ISETP.GE.AND P0, PT, R7, 0x1, PT ;  /* 0x000000010700780c */ /* 0x001fda0003f06270 */
[----:B-1234-:R-:W-:Y:S05]  /*0070*/  @!P0 EXIT ;  /* 0x000000000000894d */ /* 0x01efea0003800000 */
[----:B------:R-:W0:Y:S01]  /*0080*/  LDCU UR8, c[0x0][0x384] ;  /* 0x00007080ff0877ac */ /* 0x000e220008000800 */
[C---:B------:R-:W-:Y:S01]  /*0090*/  ISETP.GE.U32.AND P0, PT, R7.reuse, 0x8, PT ;  /* 0x000000080700780c */ /* 0x040fe20003f06070 */
[----:B------:R-:W-:Y:S01]  /*00a0*/  IMAD R0, R0, UR4, R3 ;  /* 0x0000000400007c24 */ /* 0x000fe2000f8e0203 */
[----:B------:R-:W-:Y:S01]  /*00b0*/  LOP3.LUT R2, R7, 0x7, RZ, 0xc0, !PT ;  /* 0x0000000707027812 */ /* 0x000fe200078ec0ff */
[----:B------:R-:W1:Y:S01]  /*00c0*/  LDCU UR5, c[0x0][0x364] ;  /* 0x00006c80ff0577ac */ /* 0x000e620008000800 */
[----:B------:R-:W-:Y:S01]  /*00d0*/  IMAD.MOV.U32 R3, RZ, RZ, RZ ;  /* 0x000000ffff037224 */ /* 0x000fe200078e00ff */
[----:B------:R-:W2:Y:S01]  /*00e0*/  LDCU.64 UR6, c[0x0][0x358] ;  /* 0x00006b00ff0677ac */ /* 0x000ea20008000a00 */
[----:B0-----:R-:W-:Y:S02]  /*00f0*/  IMAD.U32 R12, RZ, RZ, UR8 ;  /* 0x00000008ff0c7e24 */ /* 0x001fe4000f8e00ff */
[----:B-1----:R-:W-:-:S03]  /*0100*/  IMAD R0, R0, UR5, R5 ;  /* 0x0000000500007c24 */ /* 0x002fc6000f8e0205 */
[----:B------:R-:W-:Y:S02]  /*0110*/  SHF.R.S32.HI R4, RZ, 0x1f, R12 ;  /* 0x0000001fff047819 */ /* 0x000fe4000001140c */
[----:B--2---:R-:W-:Y:S05]  /*0120*/  @!P0 BRA `(.L_x_3) ;  /* 0x0000000800388947 */ /* 0x004fea0003800000 */
[----:B------:R-:W0:Y:S01]  /*0130*/  LDC R5, c[0x0][0x384] ;  /* 0x0000e100ff057b82 */ /* 0x000e220000000800 */
[----:B------:R-:W-:Y:S01]  /*0140*/  LOP3.LUT R3, R7, 0x7ffffff8, RZ, 0xc0, !PT ;  /* 0x7ffffff807037812 */ /* 0x000fe200078ec0ff */
[----:B------:R-:W-:Y:S01]  /*0150*/  IMAD.SHL.U32 R7, R12, 0x2, RZ ;  /* 0x000000020c077824 */ /* 0x000fe200078e00ff */
[----:B------:R-:W-:Y:S01]  /*0160*/  ISETP.GE.U32.AND P0, PT, R0, R12, PT ;  /* 0x0000000c0000720c */ /* 0x000fe20003f06070 */
[C---:B------:R-:W-:Y:S01]  /*0170*/  IMAD R9, R12.reuse, 0x3, RZ ;  /* 0x000000030c097824 */ /* 0x040fe200078e02ff */
[----:B------:R-:W1:Y:S01]  /*0180*/  LDCU.64 UR4, c[0x0][0x388] ;  /* 0x00007100ff0477ac */ /* 0x000e620008000a00 */
[C---:B------:R-:W-:Y:S01]  /*0190*/  IMAD.SHL.U32 R11, R12.reuse, 0x4, RZ ;  /* 0x000000040c0b7824 */ /* 0x040fe200078e00ff */
[----:B------:R-:W-:Y:S01]  /*01a0*/  ISETP.GE.U32.AND.EX P0, PT, RZ, R4, PT, P0 ;  /* 0x00000004ff00720c */ /* 0x000fe20003f06100 */
[----:B------:R-:W2:Y:S01]  /*01b0*/  LDC R6, c[0x0][0x384] ;  /* 0x0000e100ff067b82 */ /* 0x000ea20000000800 */
[C---:B------:R-:W-:Y:S01]  /*01c0*/  IMAD R13, R12.reuse, 0x5, RZ ;  /* 0x000000050c0d7824 */ /* 0x040fe200078e02ff */
[----:B------:R-:W3:Y:S01]  /*01d0*/  LDCU.128 UR8, c[0x0][0x390] ;  /* 0x00007200ff0877ac */ /* 0x000ee20008000c00 */
[----:B------:R-:W-:-:S02]  /*01e0*/  IMAD R15, R12, 0x6, RZ ;  /* 0x000000060c0f7824 */ /* 0x000fc400078e02ff */
[----:B------:R-:W-:Y:S02]  /*01f0*/  IMAD R29, R12, 0x7, RZ ;  /* 0x000000070c1d7824 */ /* 0x000fe400078e02ff */
[----:B------:R-:W-:Y:S02]  /*0200*/  IMAD.MOV.U32 R8, RZ, RZ, RZ ;  /* 0x000000ffff087224 */ /* 0x000fe400078e00ff */
[----:B------:R-:W-:-:S07]  /*0210*/  IMAD.MOV R10, RZ, RZ, -R3 ;  /* 0x000000ffff0a7224 */ /* 0x000fce00078e0a03 */
.L_x_6:
[----:B------:R-:W-:Y:S01]  /*0220*/  BSSY.RECONVERGENT B0, `(.L_x_4) ;  /* 0x0000073000007945 */ /* 0x000fe20003800200 */
[----:B------:R-:W-:-:S03]  /*0230*/  VIADD R10, R10, 0x8 ;  /* 0x000000080a0a7836 */ /* 0x000fc60000000000 */
[----:B----4-:R-:W-:Y:S05]  /*0240*/  @P0 BRA `(.L_x_5) ;  /* 0x0000000400c00947 */ /* 0x010fea0003800000 */
[----:B------:R-:W-:-:S04]  /*0250*/  IADD3 R12, P1, PT, R0, R8, RZ ;  /* 0x00000008000c7210 */ /* 0x000fc80007f3e0ff */
[----:B------:R-:W-:Y:S01]  /*0260*/  LEA.HI.X.SX32 R17, R8, RZ, 0x1, P1 ;  /* 0x000000ff08117211 */ /* 0x000fe200008f0eff */
[----:B------:R-:W-:-:S03]  /*0270*/  IMAD.SHL.U32 R26, R12, 0x4, RZ ;  /* 0x000000040c1a7824 */ /* 0x000fc600078e00ff */
[----:B------:R-:W-:Y:S02]  /*0280*/  SHF.L.U64.HI R12, R12, 0x2, R17 ;  /* 0x000000020c0c7819 */ /* 0x000fe40000010211 */
[C---:B---3--:R-:W-:Y:S02]  /*0290*/  IADD3 R16, P2, PT, R26.reuse, UR8, RZ ;  /* 0x000000081a107c10 */ /* 0x048fe4000ff5e0ff */
[----:B-1----:R-:W-:Y:S02]  /*02a0*/  IADD3 R18, P1, PT, R26, UR4, RZ ;  /* 0x000000041a127c10 */ /* 0x002fe4000ff3e0ff */
[C---:B------:R-:W-:Y:S02]  /*02b0*/  IADD3.X R17, PT, PT, R12.reuse, UR9, RZ, P2, !PT ;  /* 0x000000090c117c10 */ /* 0x040fe400097fe4ff */
[----:B------:R-:W-:-:S04]  /*02c0*/  IADD3.X R19, PT, PT, R12, UR5, RZ, P1, !PT ;  /* 0x000000050c137c10 */ /* 0x000fc80008ffe4ff */
[----:B------:R-:W3:Y:S04]  /*02d0*/  LDG.E R17, desc[UR6][R16.64] ;  /* 0x0000000610117981 */ /* 0x000ee8000c1e1900 */
[----:B------:R-:W3:Y:S01]  /*02e0*/  LDG.E R18, desc[UR6][R18.64] ;  /* 0x0000000612127981 */ /* 0x000ee2000c1e1900 */
[----:B0-----:R-:W-:-:S04]  /*02f0*/  IADD3 R14, P1, PT, R0, R5, RZ ;  /* 0x00000005000e7210 */ /* 0x001fc80007f3e0ff */
[----:B------:R-:W-:Y:S01]  /*0300*/  LEA.HI.X.SX32 R21, R5, RZ, 0x1, P1 ;  /* 0x000000ff05157211 */ /* 0x000fe200008f0eff */
[----:B------:R-:W-:Y:S01]  /*0310*/  IMAD.SHL.U32 R20, R14, 0x4, RZ ;  /* 0x000000040e147824 */ /* 0x000fe200078e00ff */
[----:B------:R-:W-:Y:S02]  /*0320*/  IADD3 R26, P1, PT, R26, UR10, RZ ;  /* 0x0000000a1a1a7c10 */ /* 0x000fe4000ff3e0ff */
[----:B------:R-:W-:Y:S02]  /*0330*/  SHF.L.U64.HI R14, R14, 0x2, R21 ;  /* 0x000000020e0e7819 */ /* 0x000fe40000010215 */
[C---:B------:R-:W-:Y:S02]  /*0340*/  IADD3 R22, P3, PT, R20.reuse, UR8, RZ ;  /* 0x0000000814167c10 */ /* 0x040fe4000ff7e0ff */
[----:B------:R-:W-:Y:S02]  /*0350*/  IADD3 R24, P2, PT, R20, UR4, RZ ;  /* 0x0000000414187c10 */ /* 0x000fe4000ff5e0ff */
[----:B------:R-:W-:-:S02]  /*0360*/  IADD3.X R27, PT, PT, R12, UR11, RZ, P1, !PT ;  /* 0x0000000b0c1b7c10 */ /* 0x000fc40008ffe4ff */
[C---:B------:R-:W-:Y:S02]  /*0370*/  IADD3.X R23, PT, PT, R14.reuse, UR9, RZ, P3, !PT ;  /* 0x000000090e177c10 */ /* 0x040fe40009ffe4ff */
[----:B------:R-:W-:Y:S01]  /*0380*/  IADD3.X R25, PT, PT, R14, UR5, RZ, P2, !PT ;  /* 0x000000050e197c10 */ /* 0x000fe200097fe4ff */
[----:B---3--:R-:W-:-:S05]  /*0390*/  IMAD.IADD R17, R18, 0x1, R17 ;  /* 0x0000000112117824 */ /* 0x008fca00078e0211 */
[----:B------:R0:W-:Y:S04]  /*03a0*/  STG.E desc[UR6][R26.64], R17 ;  /* 0x000000111a007986 */ /* 0x0001e8000c101906 */
[----:B------:R-:W3:Y:S04]  /*03b0*/  LDG.E R24, desc[UR6][R24.64] ;  /* 0x0000000618187981 */ /* 0x000ee8000c1e1900 */
[----:B------:R-:W3:Y:S01]  /*03c0*/  LDG.E R23, desc[UR6][R22.64] ;  /* 0x0000000616177981 */ /* 0x000ee2000c1e1900 */
[----:B------:R-:W-:-:S04]  /*03d0*/  IADD3 R12, P1, PT, R0, R7, RZ ;  /* 0x00000007000c7210 */ /* 0x000fc80007f3e0ff */
[----:B------:R-:W-:Y:S01]  /*03e0*/  LEA.HI.X.SX32 R19, R7, RZ, 0x1, P1 ;  /* 0x000000ff07137211 */ /* 0x000fe200008f0eff */
[----:B------:R-:W-:Y:S01]  /*03f0*/  IMAD.SHL.U32 R28, R12, 0x4, RZ ;  /* 0x000000040c1c7824 */ /* 0x000fe200078e00ff */
[----:B------:R-:W-:Y:S02]  /*0400*/  IADD3 R20, P1, PT, R20, UR10, RZ ;  /* 0x0000000a14147c10 */ /* 0x000fe4000ff3e0ff */
[----:B------:R-:W-:Y:S02]  /*0410*/  SHF.L.U64.HI R12, R12, 0x2, R19 ;  /* 0x000000020c0c7819 */ /* 0x000fe40000010213 */
[C---:B------:R-:W-:Y:S02]  /*0420*/  IADD3 R16, P3, PT, R28.reuse, UR8, RZ ;  /* 0x000000081c107c10 */ /* 0x040fe4000ff7e0ff */
[----:B------:R-:W-:Y:S02]  /*0430*/  IADD3 R18, P2, PT, R28, UR4, RZ ;  /* 0x000000041c127c10 */ /* 0x000fe4000ff5e0ff */
[----:B------:R-:W-:-:S02]  /*0440*/  IADD3.X R21, PT, PT, R14, UR11, RZ, P1, !PT ;  /* 0x0000000b0e157c10 */ /* 0x000fc40008ffe4ff */
[C---:B0-----:R-:W-:Y:S02]  /*0450*/  IADD3.X R17, PT, PT, R12.reuse, UR9, RZ, P3, !PT ;  /* 0x000000090c117c10 */ /* 0x041fe40009ffe4ff */
[----:B------:R-:W-:Y:S01]  /*0460*/  IADD3.X R19, PT, PT, R12, UR5, RZ, P2, !PT ;  /* 0x000000050c137c10 */ /* 0x000fe200097fe4ff */
[----:B---3--:R-:W-:-:S05]  /*0470*/  IMAD.IADD R23, R24, 0x1, R23 ;  /* 0x0000000118177824 */ /* 0x008fca00078e0217 */
[----:B------:R0:W-:Y:S04]  /*0480*/  STG.E desc[UR6][R20.64], R23 ;  /* 0x0000001714007986 */ /* 0x0001e8000c101906 */
[----:B------:R-:W3:Y:S04]  /*0490*/  LDG.E R18, desc[UR6][R18.64] ;  /* 0x0000000612127981 */ /* 0x000ee8000c1e1900 */
[----:B------:R1:W3:Y:S01]  /*04a0*/  LDG.E R17, desc[UR6][R16.64] ;  /* 0x0000000610117981 */ /* 0x0002e2000c1e1900 */
[----:B------:R-:W-:-:S04]  /*04b0*/  IADD3 R14, P1, PT, R0, R9, RZ ;  /* 0x00000009000e7210 */ /* 0x000fc80007f3e0ff */
[----:B------:R-:W-:Y:S01]  /*04c0*/  LEA.HI.X.SX32 R25, R9, RZ, 0x1, P1 ;  /* 0x000000ff09197211 */ /* 0x000fe200008f0eff */
[----:B-1----:R-:W-:-:S03]  /*04d0*/  IMAD.SHL.U32 R16, R14, 0x4, RZ ;  /* 0x000000040e107824 */ /* 0x002fc600078e00ff */
[----:B------:R-:W-:Y:S02]  /*04e0*/  SHF.L.U64.HI R14, R14, 0x2, R25 ;  /* 0x000000020e0e7819 */ /* 0x000fe40000010219 */
[----:B------:R-:W-:Y:S02]  /*04f0*/  IADD3 R26, P1, PT, R28, UR10, RZ ;  /* 0x0000000a1c1a7c10 */ /* 0x000fe4000ff3e0ff */
[C---:B------:R-:W-:Y:S02]  /*0500*/  IADD3 R22, P3, PT, R16.reuse, UR8, RZ ;  /* 0x0000000810167c10 */ /* 0x040fe4000ff7e0ff */
[----:B------:R-:W-:Y:S02]  /*0510*/  IADD3 R24, P2, PT, R16, UR4, RZ ;  /* 0x0000000410187c10 */ /* 0x000fe4000ff5e0ff */
[----:B------:R-:W-:Y:S02]  /*0520*/  IADD3.X R27, PT, PT, R12, UR11, RZ, P1, !PT ;  /* 0x0000000b0c1b7c10 */ /* 0x000fe40008ffe4ff */
[----:B0-----:R-:W-:-:S02]  /*0530*/  IADD3.X R23, PT, PT, R14, UR9, RZ, P3, !PT ;  /* 0x000000090e177c10 */ /* 0x001fc40009ffe4ff */
        /* <DEDUP_REMOVED lines=45> */
[----:B------:R1:W3:Y:S04]  /*0810*/  LDG.E R19, desc[UR6][R18.64] ;  /* 0x0000000612137981 */ /* 0x0002e8000c1e1900 */
[----:B------:R-:W3:Y:S01]  /*0820*/  LDG.E R20, desc[UR6][R20.64] ;  /* 0x0000000614147981 */ /* 0x000ee2000c1e1900 */
[----:B------:R-:W-:-:S04]  /*0830*/  IADD3 R14, P1, PT, R0, R29, RZ ;  /* 0x0000001d000e7210 */ /* 0x000fc80007f3e0ff */
[----:B------:R-:W-:Y:S01]  /*0840*/  LEA.HI.X.SX32 R23, R29, RZ, 0x1, P1 ;  /* 0x000000ff1d177211 */ /* 0x000fe200008f0eff */
[----:B-1----:R-:W-:Y:S01]  /*0850*/  IMAD.SHL.U32 R18, R14, 0x4, RZ ;  /* 0x000000040e127824 */ /* 0x002fe200078e00ff */
[----:B------:R-:W-:Y:S02]  /*0860*/  IADD3 R22, P1, PT, R28, UR10, RZ ;  /* 0x0000000a1c167c10 */ /* 0x000fe4000ff3e0ff */
[----:B------:R-:W-:Y:S02]  /*0870*/  SHF.L.U64.HI R14, R14, 0x2, R23 ;  /* 0x000000020e0e7819 */ /* 0x000fe40000010217 */
[C---:B------:R-:W-:Y:S02]  /*0880*/  IADD3 R26, P3, PT, R18.reuse, UR8, RZ ;  /* 0x00000008121a7c10 */ /* 0x040fe4000ff7e0ff */
[----:B------:R-:W-:Y:S02]  /*0890*/  IADD3 R24, P2, PT, R18, UR4, RZ ;  /* 0x0000000412187c10 */ /* 0x000fe4000ff5e0ff */
[----:B------:R-:W-:-:S02]  /*08a0*/  IADD3.X R23, PT, PT, R12, UR11, RZ, P1, !PT ;  /* 0x0000000b0c177c10 */ /* 0x000fc40008ffe4ff */
[C---:B------:R-:W-:Y:S02]  /*08b0*/  IADD3.X R27, PT, PT, R14.reuse, UR9, RZ, P3, !PT ;  /* 0x000000090e1b7c10 */ /* 0x040fe40009ffe4ff */
[----:B0-----:R-:W-:Y:S01]  /*08c0*/  IADD3.X R25, PT, PT, R14, UR5, RZ, P2, !PT ;  /* 0x000000050e197c10 */ /* 0x001fe200097fe4ff */
[----:B---3--:R-:W-:-:S05]  /*08d0*/  IMAD.IADD R19, R19, 0x1, R20 ;  /* 0x0000000113137824 */ /* 0x008fca00078e0214 */
[----:B------:R4:W-:Y:S04]  /*08e0*/  STG.E desc[UR6][R22.64], R19 ;  /* 0x0000001316007986 */ /* 0x0009e8000c101906 */
[----:B------:R-:W3:Y:S04]  /*08f0*/  LDG.E R24, desc[UR6][R24.64] ;  /* 0x0000000618187981 */ /* 0x000ee8000c1e1900 */
[----:B------:R-:W3:Y:S01]  /*0900*/  LDG.E R27, desc[UR6][R26.64] ;  /* 0x000000061a1b7981 */ /* 0x000ee2000c1e1900 */
[----:B------:R-:W-:-:S04]  /*0910*/  IADD3 R16, P1, PT, R18, UR10, RZ ;  /* 0x0000000a12107c10 */ /* 0x000fc8000ff3e0ff */
[----:B------:R-:W-:Y:S01]  /*0920*/  IADD3.X R17, PT, PT, R14, UR11, RZ, P1, !PT ;  /* 0x0000000b0e117c10 */ /* 0x000fe20008ffe4ff */
[----:B---3--:R-:W-:-:S05]  /*0930*/  IMAD.IADD R21, R24, 0x1, R27 ;  /* 0x0000000118157824 */ /* 0x008fca00078e021b */
[----:B------:R4:W-:Y:S03]  /*0940*/  STG.E desc[UR6][R16.64], R21 ;  /* 0x0000001510007986 */ /* 0x0009e6000c101906 */
.L_x_5:
[----:B-1-3--:R-:W-:Y:S05]  /*0950*/  BSYNC.RECONVERGENT B0 ;  /* 0x0000000000007941 */ /* 0x00afea0003800200 */
.L_x_4:
[----:B------:R-:W-:Y:S01]  /*0960*/  ISETP.NE.AND P1, PT, R10, RZ, PT ;  /* 0x000000ff0a00720c */ /* 0x000fe20003f25270 */
[----:B--2---:R-:W-:-:S04]  /*0970*/  IMAD.MOV.U32 R12, RZ, RZ, R6 ;  /* 0x000000ffff0c7224 */ /* 0x004fc800078e0006 */
[C---:B0-----:R-:W-:Y:S02]  /*0980*/  IMAD R5, R12.reuse, 0x8, R5 ;  /* 0x000000080c057824 */ /* 0x041fe400078e0205 */
[C---:B------:R-:W-:Y:S02]  /*0990*/  IMAD R7, R12.reuse, 0x8, R7 ;  /* 0x000000080c077824 */ /* 0x040fe400078e0207 */
[C---:B------:R-:W-:Y:S02]  /*09a0*/  IMAD R9, R12.reuse, 0x8, R9 ;  /* 0x000000080c097824 */ /* 0x040fe400078e0209 */
[C---:B------:R-:W-:Y:S02]  /*09b0*/  IMAD R11, R12.reuse, 0x8, R11 ;  /* 0x000000080c0b7824 */ /* 0x040fe400078e020b */
[C---:B------:R-:W-:Y:S02]  /*09c0*/  IMAD R13, R12.reuse, 0x8, R13 ;  /* 0x000000080c0d7824 */ /* 0x040fe400078e020d */
[----:B------:R-:W-:-:S02]  /*09d0*/  IMAD R15, R12, 0x8, R15 ;  /* 0x000000080c0f7824 */ /* 0x000fc400078e020f */
[C---:B------:R-:W-:Y:S02]  /*09e0*/  IMAD R29, R12.reuse, 0x8, R29 ;  /* 0x000000080c1d7824 */ /* 0x040fe400078e021d */
[----:B------:R-:W-:Y:S01]  /*09f0*/  IMAD R8, R12, 0x8, R8 ;  /* 0x000000080c087824 */ /* 0x000fe200078e0208 */
[----:B------:R-:W-:Y:S06]  /*0a00*/  @P1 BRA `(.L_x_6) ;  /* 0xfffffff800041947 */ /* 0x000fec000383ffff */
.L_x_3:
[----:B------:R-:W-:-:S13]  /*0a10*/  ISETP.NE.AND P0, PT, R2, RZ, PT ;  /* 0x000000ff0200720c */ /* 0x000fda0003f05270 */
[----:B------:R-:W-:Y:S05]  /*0a20*/  @!P0 EXIT ;  /* 0x000000000000894d */ /* 0x000fea0003800000 */
[----:B------:R-:W0:Y:S01]  /*0a30*/  LDC R5, c[0x0][0x380] ;  /* 0x0000e000ff057b82 */ /* 0x000e220000000800 */
[----:B------:R-:W-:Y:S02]  /*0a40*/  ISETP.GE.U32.AND P0, PT, R2, 0x4, PT ;  /* 0x000000040200780c */ /* 0x000fe40003f06070 */
[----:B0-----:R-:W-:-:S11]  /*0a50*/  LOP3.LUT R13, R5, 0x3, RZ, 0xc0, !PT ;  /* 0x00000003050d7812 */ /* 0x001fd600078ec0ff */
[----:B------:R-:W-:Y:S05]  /*0a60*/  @!P0 BRA `(.L_x_7) ;  /* 0x0000000400108947 */ /* 0x000fea0003800000 */
[----:B------:R-:W-:Y:S01]  /*0a70*/  ISETP.GE.U32.AND P0, PT, R0, R12, PT ;  /* 0x0000000c0000720c */ /* 0x000fe20003f06070 */
[----:B------:R-:W-:Y:S03]  /*0a80*/  BSSY.RECONVERGENT B0, `(.L_x_8) ;  /* 0x0000041000007945 */ /* 0x000fe60003800200 */
[----:B------:R-:W-:-:S13]  /*0a90*/  ISETP.GE.U32.AND.EX P0, PT, RZ, R4, PT, P0 ;  /* 0x00000004ff00720c */ /* 0x000fda0003f06100 */
[----:B------:R-:W-:Y:S05]  /*0aa0*/  @P0 BRA `(.L_x_9) ;  /* 0x0000000000f80947 */ /* 0x000fea0003800000 */
[----:B------:R-:W0:Y:S01]  /*0ab0*/  LDCU.128 UR8, c[0x0][0x390] ;  /* 0x00007200ff0877ac */ /* 0x000e220008000c00 */
[----:B------:R-:W-:Y:S01]  /*0ac0*/  IMAD R7, R3, R12, RZ ;  /* 0x0000000c03077224 */ /* 0x000fe200078e02ff */
[----:B------:R-:W1:Y:S04]  /*0ad0*/  LDCU.64 UR4, c[0x0][0x388] ;  /* 0x00007100ff0477ac */ /* 0x000e680008000a00 */
[----:B----4-:R-:W-:-:S04]  /*0ae0*/  IADD3 R17, P0, PT, R0, R7, RZ ;  /* 0x0000000700117210 */ /* 0x010fc80007f1e0ff */
[----:B------:R-:W-:Y:S01]  /*0af0*/  LEA.HI.X.SX32 R2, R7, RZ, 0x1, P0 ;  /* 0x000000ff07027211 */ /* 0x000fe200000f0eff */
[----:B------:R-:W-:-:S03]  /*0b00*/  IMAD.SHL.U32 R16, R17, 0x4, RZ ;  /* 0x0000000411107824 */ /* 0x000fc600078e00ff */
[----:B------:R-:W-:Y:S02]  /*0b10*/  SHF.L.U64.HI R17, R17, 0x2, R2 ;  /* 0x0000000211117819 */ /* 0x000fe40000010202 */
[C---:B0-----:R-:W-:Y:S02]  /*0b20*/  IADD3 R14, P1, PT, R16.reuse, UR8, RZ ;  /* 0x00000008100e7c10 */ /* 0x041fe4000ff3e0ff */
[----:B-1----:R-:W-:Y:S02]  /*0b30*/  IADD3 R10, P0, PT, R16, UR4, RZ ;  /* 0x00000004100a7c10 */ /* 0x002fe4000ff1e0ff */
[C---:B------:R-:W-:Y:S02]  /*0b40*/  IADD3.X R15, PT, PT, R17.reuse, UR9, RZ, P1, !PT ;  /* 0x00000009110f7c10 */ /* 0x040fe40008ffe4ff */
[----:B------:R-:W-:-:S04]  /*0b50*/  IADD3.X R11, PT, PT, R17, UR5, RZ, P0, !PT ;  /* 0x00000005110b7c10 */ /* 0x000fc800087fe4ff */
[----:B------:R-:W2:Y:S04]  /*0b60*/  LDG.E R15, desc[UR6][R14.64] ;  /* 0x000000060e0f7981 */ /* 0x000ea8000c1e1900 */
[----:B------:R-:W2:Y:S01]  /*0b70*/  LDG.E R10, desc[UR6][R10.64] ;  /* 0x000000060a0a7981 */ /* 0x000ea2000c1e1900 */
[----:B------:R-:W-:-:S05]  /*0b80*/  IMAD.IADD R23, R7, 0x1, R12 ;  /* 0x0000000107177824 */ /* 0x000fca00078e020c */
[----:B------:R-:W-:-:S04]  /*0b90*/  IADD3 R9, P0, PT, R0, R23, RZ ;  /* 0x0000001700097210 */ /* 0x000fc80007f1e0ff */
[----:B------:R-:W-:Y:S01]  /*0ba0*/  LEA.HI.X.SX32 R2, R23, RZ, 0x1, P0 ;  /* 0x000000ff17027211 */ /* 0x000fe200000f0eff */
[C---:B------:R-:W-:Y:S01]  /*0bb0*/  IMAD.SHL.U32 R8, R9.reuse, 0x4, RZ ;  /* 0x0000000409087824 */ /* 0x040fe200078e00ff */
[----:B------:R-:W-:Y:S02]  /*0bc0*/  IADD3 R16, P0, PT, R16, UR10, RZ ;  /* 0x0000000a10107c10 */ /* 0x000fe4000ff1e0ff */
[----:B------:R-:W-:Y:S02]  /*0bd0*/  SHF.L.U64.HI R9, R9, 0x2, R2 ;  /* 0x0000000209097819 */ /* 0x000fe40000010202 */
[C---:B------:R-:W-:Y:S02]  /*0be0*/  IADD3 R6, P2, PT, R8.reuse, UR8, RZ ;  /* 0x0000000808067c10 */ /* 0x040fe4000ff5e0ff */
[----:B------:R-:W-:Y:S02]  /*0bf0*/  IADD3 R18, P1, PT, R8, UR4, RZ ;  /* 0x0000000408127c10 */ /* 0x000fe4000ff3e0ff */
[----:B------:R-:W-:-:S02]  /*0c00*/  IADD3.X R17, PT, PT, R17, UR11, RZ, P0, !PT ;  /* 0x0000000b11117c10 */ /* 0x000fc400087fe4ff */
[C---:B------:R-:W-:Y:S02]  /*0c10*/  IADD3.X R7, PT, PT, R9.reuse, UR9, RZ, P2, !PT ;  /* 0x0000000909077c10 */ /* 0x040fe400097fe4ff */
[----:B------:R-:W-:Y:S01]  /*0c20*/  IADD3.X R19, PT, PT, R9, UR5, RZ, P1, !PT ;  /* 0x0000000509137c10 */ /* 0x000fe20008ffe4ff */
[----:B--2---:R-:W-:-:S05]  /*0c30*/  IMAD.IADD R21, R10, 0x1, R15 ;  /* 0x000000010a157824 */ /* 0x004fca00078e020f */
[----:B------:R0:W-:Y:S04]  /*0c40*/  STG.E desc[UR6][R16.64], R21 ;  /* 0x0000001510007986 */ /* 0x0001e8000c101906 */
[----:B------:R-:W0:Y:S04]  /*0c50*/  LDG.E R18, desc[UR6][R18.64] ;  /* 0x0000000612127981 */ /* 0x000e28000c1e1900 */
[----:B------:R-:W0:Y:S01]  /*0c60*/  LDG.E R7, desc[UR6][R6.64] ;  /* 0x0000000606077981 */ /* 0x000e22000c1e1900 */
[----:B------:R-:W-:-:S05]  /*0c70*/  IMAD.IADD R23, R23, 0x1, R12 ;  /* 0x0000000117177824 */ /* 0x000fca00078e020c */
        /* <DEDUP_REMOVED lines=10> */
[----:B0-----:R-:W-:-:S05]  /*0d20*/  IMAD.IADD R21, R18, 0x1, R7 ;  /* 0x0000000112157824 */ /* 0x001fca00078e0207 */
[----:B------:R0:W-:Y:S04]  /*0d30*/  STG.E desc[UR6][R8.64], R21 ;  /* 0x0000001508007986 */ /* 0x0001e8000c101906 */
[----:B------:R-:W2:Y:S04]  /*0d40*/  LDG.E R10, desc[UR6][R10.64] ;  /* 0x000000060a0a7981 */ /* 0x000ea8000c1e1900 */
[----:B------:R-:W2:Y:S01]  /*0d50*/  LDG.E R15, desc[UR6][R14.64] ;  /* 0x000000060e0f7981 */ /* 0x000ea2000c1e1900 */
        /* <DEDUP_REMOVED lines=13> */
[----:B------:R-:W2:Y:S04]  /*0e30*/  LDG.E R18, desc[UR6][R18.64] ;  /* 0x0000000612127981 */ /* 0x000ea8000c1e1900 */
[----:B------:R-:W2:Y:S01]  /*0e40*/  LDG.E R7, desc[UR6][R6.64] ;  /* 0x0000000606077981 */ /* 0x000ea2000c1e1900 */
[----:B0-----:R-:W-:-:S04]  /*0e50*/  IADD3 R8, P0, PT, R20, UR10, RZ ;  /* 0x0000000a14087c10 */ /* 0x001fc8000ff1e0ff */
[----:B------:R-:W-:Y:S01]  /*0e60*/  IADD3.X R9, PT, PT, R22, UR11, RZ, P0, !PT ;  /* 0x0000000b16097c10 */ /* 0x000fe200087fe4ff */
[----:B--2---:R-:W-:-:S05]  /*0e70*/  IMAD.IADD R11, R18, 0x1, R7 ;  /* 0x00000001120b7824 */ /* 0x004fca00078e0207 */
[----:B------:R1:W-:Y:S03]  /*0e80*/  STG.E desc[UR6][R8.64], R11 ;  /* 0x0000000b08007986 */ /* 0x0003e6000c101906 */
.L_x_9:
[----:B------:R-:W-:Y:S05]  /*0e90*/  BSYNC.RECONVERGENT B0 ;  /* 0x0000000000007941 */ /* 0x000fea0003800200 */
.L_x_8:
[----:B------:R-:W-:-:S07]  /*0ea0*/  VIADD R3, R3, 0x4 ;  /* 0x0000000403037836 */ /* 0x000fce0000000000 */
.L_x_7:
[----:B------:R-:W-:-:S13]  /*0eb0*/  ISETP.NE.AND P0, PT, R13, RZ, PT ;  /* 0x000000ff0d00720c */ /* 0x000fda0003f05270 */
[----:B------:R-:W-:Y:S05]  /*0ec0*/  @!P0 EXIT ;  /* 0x000000000000894d */ /* 0x000fea0003800000 */
[----:B------:R-:W-:-:S13]  /*0ed0*/  ISETP.NE.AND P0, PT, R13, 0x1, PT ;  /* 0x000000010d00780c */ /* 0x000fda0003f05270 */
[----:B------:R-:W-:Y:S05]  /*0ee0*/  @!P0 BRA `(.L_x_10) ;  /* 0x0000000000988947 */ /* 0x000fea0003800000 */
[----:B------:R-:W-:Y:S01]  /*0ef0*/  ISETP.GE.U32.AND P0, PT, R0, R12, PT ;  /* 0x0000000c0000720c */ /* 0x000fe20003f06070 */
[----:B------:R-:W-:Y:S03]  /*0f00*/  BSSY.RECONVERGENT B0, `(.L_x_11) ;  /* 0x0000023000007945 */ /* 0x000fe60003800200 */
[----:B------:R-:W-:-:S13]  /*0f10*/  ISETP.GE.U32.AND.EX P0, PT, RZ, R4, PT, P0 ;  /* 0x00000004ff00720c */ /* 0x000fda0003f06100 */
[----:B------:R-:W-:Y:S05]  /*0f20*/  @P0 BRA `(.L_x_12) ;  /* 0x0000000000800947 */ /* 0x000fea0003800000 */
[----:B------:R-:W0:Y:S01]  /*0f30*/  LDCU.128 UR8, c[0x0][0x390] ;  /* 0x00007200ff0877ac */ /* 0x000e220008000c00 */
[----:B------:R-:W-:Y:S01]  /*0f40*/  IMAD R7, R3, R12, RZ ;  /* 0x0000000c03077224 */ /* 0x000fe200078e02ff */
[----:B------:R-:W2:Y:S04]  /*0f50*/  LDCU.64 UR4, c[0x0][0x388] ;  /* 0x00007100ff0477ac */ /* 0x000ea80008000a00 */
[----:B------:R-:W-:-:S04]  /*0f60*/  IADD3 R2, P0, PT, R0, R7, RZ ;  /* 0x0000000700027210 */ /* 0x000fc80007f1e0ff */
[----:B-1----:R-:W-:Y:S01]  /*0f70*/  LEA.HI.X.SX32 R9, R7, RZ, 0x1, P0 ;  /* 0x000000ff07097211 */ /* 0x002fe200000f0eff */
[----:B------:R-:W-:-:S03]  /*0f80*/  IMAD.SHL.U32 R14, R2, 0x4, RZ ;  /* 0x00000004020e7824 */ /* 0x000fc600078e00ff */
[----:B------:R-:W-:Y:S02]  /*0f90*/  SHF.L.U64.HI R2, R2, 0x2, R9 ;  /* 0x0000000202027819 */ /* 0x000fe40000010209 */
[C---:B0-----:R-:W-:Y:S02]  /*0fa0*/  IADD3 R10, P1, PT, R14.reuse, UR8, RZ ;  /* 0x000000080e0a7c10 */ /* 0x041fe4000ff3e0ff */
[----:B--2---:R-:W-:Y:S02]  /*0fb0*/  IADD3 R8, P0, PT, R14, UR4, RZ ;  /* 0x000000040e087c10 */ /* 0x004fe4000ff1e0ff */
[C---:B------:R-:W-:Y:S02]  /*0fc0*/  IADD3.X R11, PT, PT, R2.reuse, UR9, RZ, P1, !PT ;  /* 0x00000009020b7c10 */ /* 0x040fe40008ffe4ff */
[----:B------:R-:W-:-:S04]  /*0fd0*/  IADD3.X R9, PT, PT, R2, UR5, RZ, P0, !PT ;  /* 0x0000000502097c10 */ /* 0x000fc800087fe4ff */
        /* <DEDUP_REMOVED lines=9> */
[----:B----4-:R-:W-:Y:S02]  /*1070*/  IADD3 R16, P1, PT, R18, UR4, RZ ;  /* 0x0000000412107c10 */ /* 0x010fe4000ff3e0ff */
[----:B------:R-:W-:-:S02]  /*1080*/  IADD3.X R15, PT, PT, R2, UR11, RZ, P0, !PT ;  /* 0x0000000b020f7c10 */ /* 0x000fc400087fe4ff */
[C---:B------:R-:W-:Y:S02]  /*1090*/  IADD3.X R7, PT, PT, R13.reuse, UR9, RZ, P2, !PT ;  /* 0x000000090d077c10 */ /* 0x040fe400097fe4ff */
[----:B------:R-:W-:Y:S01]  /*10a0*/  IADD3.X R17, PT, PT, R13, UR5, RZ, P1, !PT ;  /* 0x000000050d117c10 */ /* 0x000fe20008ffe4ff */
[----:B--2---:R-:W-:-:S05]  /*10b0*/  IMAD.IADD R11, R8, 0x1, R11 ;  /* 0x00000001080b7824 */ /* 0x004fca00078e020b */
[----:B------:R0:W-:Y:S04]  /*10c0*/  STG.E desc[UR6][R14.64], R11 ;  /* 0x0000000b0e007986 */ /* 0x0001e8000c101906 */
[----:B------:R-:W2:Y:S04]  /*10d0*/  LDG.E R16, desc[UR6][R16.64] ;  /* 0x0000000610107981 */ /* 0x000ea8000c1e1900 */
[----:B------:R-:W2:Y:S01]  /*10e0*/  LDG.E R7, desc[UR6][R6.64] ;  /* 0x0000000606077981 */ /* 0x000ea2000c1e1900 */
[----:B------:R-:W-:-:S04]  /*10f0*/  IADD3 R8, P0, PT, R18, UR10, RZ ;  /* 0x0000000a12087c10 */ /* 0x000fc8000ff1e0ff */
[----:B------:R-:W-:Y:S01]  /*1100*/  IADD3.X R9, PT, PT, R13, UR11, RZ, P0, !PT ;  /* 0x0000000b0d097c10 */ /* 0x000fe200087fe4ff */
[----:B--2---:R-:W-:-:S05]  /*1110*/  IMAD.IADD R13, R16, 0x1, R7 ;  /* 0x00000001100d7824 */ /* 0x004fca00078e0207 */
[----:B------:R0:W-:Y:S03]  /*1120*/  STG.E desc[UR6][R8.64], R13 ;  /* 0x0000000d08007986 */ /* 0x0001e6000c101906 */
.L_x_12:
[----:B------:R-:W-:Y:S05]  /*1130*/  BSYNC.RECONVERGENT B0 ;  /* 0x0000000000007941 */ /* 0x000fea0003800200 */
.L_x_11:
[----:B------:R-:W-:-:S07]  /*1140*/  VIADD R3, R3, 0x2 ;  /* 0x0000000203037836 */ /* 0x000fce0000000000 */
.L_x_10:
[----:B------:R-:W-:Y:S02]  /*1150*/  ISETP.GE.U32.AND P0, PT, R0, R12, PT ;  /* 0x0000000c0000720c */ /* 0x000fe40003f06070 */
[----:B------:R-:W-:Y:S02]  /*1160*/  LOP3.LUT R5, R5, 0x1, RZ, 0xc0, !PT ;  /* 0x0000000105057812 */ /* 0x000fe400078ec0ff */
[----:B------:R-:W-:-:S04]  /*1170*/  ISETP.GE.U32.AND.EX P0, PT, RZ, R4, PT, P0 ;  /* 0x00000004ff00720c */ /* 0x000fc80003f06100 */
[----:B------:R-:W-:-:S13]  /*1180*/  ISETP.NE.U32.OR P0, PT, R5, 0x1, P0 ;  /* 0x000000010500780c */ /* 0x000fda0000705470 */
[----:B------:R-:W-:Y:S05]  /*1190*/  @P0 EXIT ;  /* 0x000000000000094d */ /* 0x000fea0003800000 */
[----:B------:R-:W2:Y:S01]  /*11a0*/  LDCU.128 UR8, c[0x0][0x390] ;  /* 0x00007200ff0877ac */ /* 0x000ea20008000c00 */
[----:B------:R-:W-:Y:S01]  /*11b0*/  IMAD R3, R3, R12, RZ ;  /* 0x0000000c03037224 */ /* 0x000fe200078e02ff */
[----:B------:R-:W3:Y:S04]  /*11c0*/  LDCU.64 UR4, c[0x0][0x388] ;  /* 0x00007100ff0477ac */ /* 0x000ee80008000a00 */
[----:B------:R-:W-:-:S04]  /*11d0*/  IADD3 R0, P0, PT, R0, R3, RZ ;  /* 0x0000000300007210 */ /* 0x000fc80007f1e0ff */
[----:B------:R-:W-:Y:S01]  /*11e0*/  LEA.HI.X.SX32 R3, R3, RZ, 0x1, P0 ;  /* 0x000000ff03037211 */ /* 0x000fe200000f0eff */
[----:B------:R-:W-:-:S03]  /*11f0*/  IMAD.SHL.U32 R6, R0, 0x4, RZ ;  /* 0x0000000400067824 */ /* 0x000fc600078e00ff */
[----:B------:R-:W-:Y:S02]  /*1200*/  SHF.L.U64.HI R0, R0, 0x2, R3 ;  /* 0x0000000200007819 */ /* 0x000fe40000010203 */
[C---:B--2---:R-:W-:Y:S02]  /*1210*/  IADD3 R4, P1, PT, R6.reuse, UR8, RZ ;  /* 0x0000000806047c10 */ /* 0x044fe4000ff3e0ff */
[----:B---3--:R-:W-:Y:S02]  /*1220*/  IADD3 R2, P0, PT, R6, UR4, RZ ;  /* 0x0000000406027c10 */ /* 0x008fe4000ff1e0ff */
[C---:B------:R-:W-:Y:S02]  /*1230*/  IADD3.X R5, PT, PT, R0.reuse, UR9, RZ, P1, !PT ;  /* 0x0000000900057c10 */ /* 0x040fe40008ffe4ff */
[----:B------:R-:W-:-:S04]  /*1240*/  IADD3.X R3, PT, PT, R0, UR5, RZ, P0, !PT ;  /* 0x0000000500037c10 */ /* 0x000fc800087fe4ff */
[----:B------:R-:W0:Y:S04]  /*1250*/  LDG.E R5, desc[UR6][R4.64] ;  /* 0x0000000604057981 */ /* 0x000e28000c1e1900 */
[----:B------:R-:W0:Y:S01]  /*1260*/  LDG.E R2, desc[UR6][R2.64] ;  /* 0x0000000602027981 */ /* 0x000e22000c1e1900 */
[----:B------:R-:W-:-:S04]  /*1270*/  IADD3 R6, P0, PT, R6, UR10, RZ ;  /* 0x0000000a06067c10 */ /* 0x000fc8000ff1e0ff */
[----:B------:R-:W-:Y:S01]  /*1280*/  IADD3.X R7, PT, PT, R0, UR11, RZ, P0, !PT ;  /* 0x0000000b00077c10 */ /* 0x000fe200087fe4ff */
[----:B01----:R-:W-:-:S05]  /*1290*/  IMAD.IADD R9, R2, 0x1, R5 ;  /* 0x0000000102097824 */ /* 0x003fca00078e0205 */
[----:B------:R-:W-:Y:S01]  /*12a0*/  STG.E desc[UR6][R6.64], R9 ;  /* 0x0000000906007986 */ /* 0x000fe2000c101906 */
[----:B------:R-:W-:Y:S05]  /*12b0*/  EXIT ;  /* 0x000000000000794d */ /* 0x000fea0003800000 */
.L_x_13:
        /* <DEDUP_REMOVED lines=12> */
.L_x_27:


//--------------------- .text._Z14per_row_kerneliiPiS_S_ --------------------------
	.section	.text._Z14per_row_kerneliiPiS_S_,"ax",@progbits
	.align	128
        .global         _Z14per_row_kerneliiPiS_S_
        .type           _Z14per_row_kerneliiPiS_S_,@function
        .size           _Z14per_row_kerneliiPiS_S_,(.L_x_28 - _Z14per_row_kerneliiPiS_S_)
        .other          _Z14per_row_kerneliiPiS_S_,@"STO_CUDA_ENTRY STV_DEFAULT"
_Z14per_row_kerneliiPiS_S_:
.text._Z14per_row_kerneliiPiS_S_:
[----:B------:R-:W-:Y:S08]  /*0000*/  LDC R1, c[0x0][0x37c] ;  /* 0x0000df00ff017b82 */ /* 0x000ff00000000800 */
[----:B------:R-:W0:Y:S02]  /*0010*/  LDC R9, c[0x0][0x384] ;  /* 0x0000e100ff097b82 */ /* 0x000e240000000800 */
[----:B0-----:R-:W-:-:S13]  /*0020*/  ISETP.GE.AND P0, PT, R9, 0x1, PT ;  /* 0x000000010900780c */ /* 0x001fda0003f06270 */
[----:B------:R-:W-:Y:S05]  /*0030*/  @!P0 EXIT ;  /* 0x000000000000894d */ /* 0x000fea0003800000 */
[----:B------:R-:W0:Y:S01]  /*0040*/  S2R R0, SR_TID.X ;  /* 0x0000000000007919 */ /* 0x000e220000002100 */
[----:B------:R-:W0:Y:S01]  /*0050*/  LDCU UR4, c[0x0][0x360] ;  /* 0x00006c00ff0477ac */ /* 0x000e220008000800 */
[C---:B------:R-:W-:Y:S01]  /*0060*/  ISETP.GE.U32.AND P0, PT, R9.reuse, 0x8, PT ;  /* 0x000000080900780c */ /* 0x040fe20003f06070 */
[----:B------:R-:W-:Y:S01]  /*0070*/  IMAD.MOV.U32 R5, RZ, RZ, RZ ;  /* 0x000000ffff057224 */ /* 0x000fe200078e00ff */
[----:B------:R-:W0:Y:S01]  /*0080*/  S2R R3, SR_CTAID.X ;  /* 0x0000000000037919 */ /* 0x000e220000002500 */
[----:B------:R-:W1:Y:S01]  /*0090*/  LDCU UR8, c[0x0][0x380] ;  /* 0x00007000ff0877ac */ /* 0x000e620008000800 */
[----:B------:R-:W-:Y:S01]  /*00a0*/  LOP3.LUT R16, R9, 0x7, RZ, 0xc0, !PT ;  /* 0x0000000709107812 */ /* 0x000fe200078ec0ff */
[----:B------:R-:W2:Y:S01]  /*00b0*/  LDCU.64 UR6, c[0x0][0x358] ;  /* 0x00006b00ff0677ac */ /* 0x000ea20008000a00 */
[----:B-1----:R-:W-:Y:S01]  /*00c0*/  USHF.R.S32.HI UR5, URZ, 0x1f, UR8 ;  /* 0x0000001fff057899 */ /* 0x002fe20008011408 */
[----:B0-----:R-:W-:-:S04]  /*00d0*/  IMAD R0, R3, UR4, R0 ;  /* 0x0000000403007c24 */ /* 0x001fc8000f8e0200 */
[----:B------:R-:W-:Y:S02]  /*00e0*/  IMAD.WIDE.U32 R2, R0, R9, RZ ;  /* 0x0000000900027225 */ /* 0x000fe400078e00ff */
[----:B--2---:R-:W-:Y:S05]  /*00f0*/  @!P0 BRA `(.L_x_14) ;  /* 0x0000000000f48947 */ /* 0x004fea0003800000 */
[----:B------:R-:W0:Y:S01]  /*0100*/  LDCU.128 UR12, c[0x0][0x390] ;  /* 0x00007200ff0c77ac */ /* 0x000e220008000c00 */
[C---:B------:R-:W-:Y:S02]  /*0110*/  LEA R13, P3, R2.reuse, 0x10, 0x2 ;  /* 0x00000010020d7811 */ /* 0x040fe400078610ff */
[----:B------:R-:W-:Y:S01]  /*0120*/  LOP3.LUT R5, R9, 0x7ffffff8, RZ, 0xc0, !PT ;  /* 0x7ffffff809057812 */ /* 0x000fe200078ec0ff */
[----:B------:R-:W1:Y:S01]  /*0130*/  LDCU.64 UR10, c[0x0][0x388] ;  /* 0x00007100ff0a77ac */ /* 0x000e620008000a00 */
[----:B------:R-:W-:Y:S02]  /*0140*/  LEA.HI.X R7, R2, RZ, R3, 0x2, P3 ;  /* 0x000000ff02077211 */ /* 0x000fe400018f1403 */
[----:B------:R-:W-:Y:S01]  /*0150*/  ISETP.GE.U32.AND P0, PT, R0, UR8, PT ;  /* 0x0000000800007c0c */ /* 0x000fe2000bf06070 */
[----:B------:R-:W-:-:S03]  /*0160*/  IMAD.MOV R18, RZ, RZ, -R5 ;  /* 0x000000ffff127224 */ /* 0x000fc600078e0a05 */
[----:B------:R-:W-:Y:S02]  /*0170*/  ISETP.GE.U32.AND.EX P0, PT, RZ, UR5, PT, P0 ;  /* 0x00000005ff007c0c */ /* 0x000fe4000bf06100 */
[C---:B0-----:R-:W-:Y:S02]  /*0180*/  IADD3 R4, P2, PT, R13.reuse, UR12, RZ ;  /* 0x0000000c0d047c10 */ /* 0x041fe4000ff5e0ff */
[C---:B------:R-:W-:Y:S02]  /*0190*/  IADD3 R12, P1, PT, R13.reuse, UR14, RZ ;  /* 0x0000000e0d0c7c10 */ /* 0x040fe4000ff3e0ff */
[----:B-1----:R-:W-:Y:S02]  /*01a0*/  IADD3 R13, P3, PT, R13, UR10, RZ ;  /* 0x0000000a0d0d7c10 */ /* 0x002fe4000ff7e0ff */
[C---:B------:R-:W-:Y:S02]  /*01b0*/  IADD3.X R9, PT, PT, R7.reuse, UR13, RZ, P2, !PT ;  /* 0x0000000d07097c10 */ /* 0x040fe400097fe4ff */
[----:B------:R-:W-:-:S02]  /*01c0*/  IADD3.X R11, PT, PT, R7, UR15, RZ, P1, !PT ;  /* 0x0000000f070b7c10 */ /* 0x000fc40008ffe4ff */
[----:B------:R-:W-:-:S07]  /*01d0*/  IADD3.X R7, PT, PT, R7, UR11, RZ, P3, !PT ;  /* 0x0000000b07077c10 */ /* 0x000fce0009ffe4ff */
.L_x_17:
[----:B------:R-:W-:Y:S01]  /*01e0*/  VIADD R18, R18, 0x8 ;  /* 0x0000000812127836 */ /* 0x000fe20000000000 */
[----:B------:R-:W-:Y:S01]  /*01f0*/  BSSY.RECONVERGENT B0, `(.L_x_15) ;  /* 0x0000029000007945 */ /* 0x000fe20003800200 */
[----:B------:R-:W-:Y:S02]  /*0200*/  IMAD.MOV.U32 R6, RZ, RZ, R13 ;  /* 0x000000ffff067224 */ /* 0x000fe400078e000d */
[----:B------:R-:W-:Y:S01]  /*0210*/  IMAD.MOV.U32 R8, RZ, RZ, R4 ;  /* 0x000000ffff087224 */ /* 0x000fe200078e0004 */
[----:B------:R-:W-:Y:S01]  /*0220*/  ISETP.NE.AND P4, PT, R18, RZ, PT ;  /* 0x000000ff1200720c */ /* 0x000fe20003f85270 */
[----:B------:R-:W-:Y:S01]  /*0230*/  IMAD.MOV.U32 R10, RZ, RZ, R12 ;  /* 0x000000ffff0a7224 */ /* 0x000fe200078e000c */
[----:B------:R-:W-:Y:S02]  /*0240*/  IADD3 R13, P1, PT, R6, 0x20, RZ ;  /* 0x00000020060d7810 */ /* 0x000fe40007f3e0ff */
[----:B------:R-:W-:Y:S02]  /*0250*/  IADD3 R4, P2, PT, R8, 0x20, RZ ;  /* 0x0000002008047810 */ /* 0x000fe40007f5e0ff */
[----:B------:R-:W-:Y:S01]  /*0260*/  IADD3 R12, P3, PT, R10, 0x20, RZ ;  /* 0x000000200a0c7810 */ /* 0x000fe20007f7e0ff */
[----:B------:R-:W-:-:S12]  /*0270*/  @P0 BRA `(.L_x_16) ;  /* 0x0000000000800947 */ /* 0x000fd80003800000 */
[----:B------:R-:W2:Y:S04]  /*0280*/  LDG.E R14, desc[UR6][R6.64+-0x10] ;  /* 0xfffff006060e7981 */ /* 0x000ea8000c1e1900 */
[----:B------:R-:W2:Y:S02]  /*0290*/  LDG.E R15, desc[UR6][R8.64+-0x10] ;  /* 0xfffff006080f7981 */ /* 0x000ea4000c1e1900 */
[----:B--2---:R-:W-:-:S05]  /*02a0*/  IMAD.IADD R15, R14, 0x1, R15 ;  /* 0x000000010e0f7824 */ /* 0x004fca00078e020f */
[----:B------:R0:W-:Y:S04]  /*02b0*/  STG.E desc[UR6][R10.64+-0x10], R15 ;  /* 0xfffff00f0a007986 */ /* 0x0001e8000c101906 */
        /* <DEDUP_REMOVED lines=8> */
[----:B------:R-:W3:Y:S04]  /*0340*/  LDG.E R14, desc[UR6][R6.64+-0x4] ;  /* 0xfffffc06060e7981 */ /* 0x000ee8000c1e1900 */
[----:B------:R-:W3:Y:S02]  /*0350*/  LDG.E R21, desc[UR6][R8.64+-0x4] ;  /* 0xfffffc0608157981 */ /* 0x000ee4000c1e1900 */
[----:B---3--:R-:W-:-:S05]  /*0360*/  IMAD.IADD R21, R14, 0x1, R21 ;  /* 0x000000010e157824 */ /* 0x008fca00078e0215 */
[----:B------:R3:W-:Y:S04]  /*0370*/  STG.E desc[UR6][R10.64+-0x4], R21 ;  /* 0xfffffc150a007986 */ /* 0x0007e8000c101906 */
[----:B------:R-:W4:Y:S04]  /*0380*/  LDG.E R14, desc[UR6][R6.64] ;  /* 0x00000006060e7981 */ /* 0x000f28000c1e1900 */
[----:B0-----:R-:W4:Y:S02]  /*0390*/  LDG.E R15, desc[UR6][R8.64] ;  /* 0x00000006080f7981 */ /* 0x001f24000c1e1900 */
[----:B----4-:R-:W-:-:S05]  /*03a0*/  IMAD.IADD R15, R14, 0x1, R15 ;  /* 0x000000010e0f7824 */ /* 0x010fca00078e020f */
[----:B------:R0:W-:Y:S04]  /*03b0*/  STG.E desc[UR6][R10.64], R15 ;  /* 0x0000000f0a007986 */ /* 0x0001e8000c101906 */
[----:B------:R-:W4:Y:S04]  /*03c0*/  LDG.E R14, desc[UR6][R6.64+0x4] ;  /* 0x00000406060e7981 */ /* 0x000f28000c1e1900 */
[----:B-1----:R-:W4:Y:S02]  /*03d0*/  LDG.E R17, desc[UR6][R8.64+0x4] ;  /* 0x0000040608117981 */ /* 0x002f24000c1e1900 */
[----:B----4-:R-:W-:-:S05]  /*03e0*/  IMAD.IADD R17, R14, 0x1, R17 ;  /* 0x000000010e117824 */ /* 0x010fca00078e0211 */
[----:B------:R0:W-:Y:S04]  /*03f0*/  STG.E desc[UR6][R10.64+0x4], R17 ;  /* 0x000004110a007986 */ /* 0x0001e8000c101906 */
[----:B------:R-:W4:Y:S04]  /*0400*/  LDG.E R14, desc[UR6][R6.64+0x8] ;  /* 0x00000806060e7981 */ /* 0x000f28000c1e1900 */
[----:B--2---:R-:W4:Y:S02]  /*0410*/  LDG.E R19, desc[UR6][R8.64+0x8] ;  /* 0x0000080608137981 */ /* 0x004f24000c1e1900 */
[----:B----4-:R-:W-:-:S05]  /*0420*/  IMAD.IADD R19, R14, 0x1, R19 ;  /* 0x000000010e137824 */ /* 0x010fca00078e0213 */
[----:B------:R0:W-:Y:S04]  /*0430*/  STG.E desc[UR6][R10.64+0x8], R19 ;  /* 0x000008130a007986 */ /* 0x0001e8000c101906 */
[----:B------:R-:W2:Y:S04]  /*0440*/  LDG.E R14, desc[UR6][R6.64+0xc] ;  /* 0x00000c06060e7981 */ /* 0x000ea8000c1e1900 */
[----:B---3--:R-:W2:Y:S02]  /*0450*/  LDG.E R21, desc[UR6][R8.64+0xc] ;  /* 0x00000c0608157981 */ /* 0x008ea4000c1e1900 */
[----:B--2---:R-:W-:-:S05]  /*0460*/  IMAD.IADD R21, R14, 0x1, R21 ;  /* 0x000000010e157824 */ /* 0x004fca00078e0215 */
[----:B------:R0:W-:Y:S02]  /*0470*/  STG.E desc[UR6][R10.64+0xc], R21 ;  /* 0x00000c150a007986 */ /* 0x0001e4000c101906 */
.L_x_16:
[----:B------:R-:W-:Y:S05]  /*0480*/  BSYNC.RECONVERGENT B0 ;  /* 0x0000000000007941 */ /* 0x000fea0003800200 */
.L_x_15:
[----:B------:R-:W-:Y:S02]  /*0490*/  IMAD.X R7, RZ, RZ, R7, P1 ;  /* 0x000000ffff077224 */ /* 0x000fe400008e0607 */
[----:B------:R-:W-:Y:S02]  /*04a0*/  IMAD.X R9, RZ, RZ, R9, P2 ;  /* 0x000000ffff097224 */ /* 0x000fe400010e0609 */
[----:B0-----:R-:W-:Y:S01]  /*04b0*/  IMAD.X R11, RZ, RZ, R11, P3 ;  /* 0x000000ffff0b7224 */ /* 0x001fe200018e060b */
[----:B------:R-:W-:Y:S06]  /*04c0*/  @P4 BRA `(.L_x_17) ;  /* 0xfffffffc00444947 */ /* 0x000fec000383ffff */
.L_x_14:
[----:B------:R-:W-:-:S13]  /*04d0*/  ISETP.NE.AND P0, PT, R16, RZ, PT ;  /* 0x000000ff1000720c */ /* 0x000fda0003f05270 */
[----:B------:R-:W-:Y:S05]  /*04e0*/  @!P0 EXIT ;  /* 0x000000000000894d */ /* 0x000fea0003800000 */
[----:B------:R-:W0:Y:S01]  /*04f0*/  LDC R4, c[0x0][0x384] ;  /* 0x0000e100ff047b82 */ /* 0x000e220000000800 */
[----:B------:R-:W-:Y:S02]  /*0500*/  ISETP.GE.U32.AND P0, PT, R16, 0x4, PT ;  /* 0x000000041000780c */ /* 0x000fe40003f06070 */
[----:B0-----:R-:W-:-:S11]  /*0510*/  LOP3.LUT R14, R4, 0x3, RZ, 0xc0, !PT ;  /* 0x00000003040e7812 */ /* 0x001fd600078ec0ff */
[----:B------:R-:W-:Y:S05]  /*0520*/  @!P0 BRA `(.L_x_18) ;  /* 0x00000000008c8947 */ /* 0x000fea0003800000 */
[----:B------:R-:W0:Y:S01]  /*0530*/  LDCU UR4, c[0x0][0x380] ;  /* 0x00007000ff0477ac */ /* 0x000e220008000800 */
[----:B------:R-:W-:Y:S01]  /*0540*/  BSSY.RECONVERGENT B0, `(.L_x_19) ;  /* 0x0000020000007945 */ /* 0x000fe20003800200 */
[----:B0-----:R-:W-:-:S04]  /*0550*/  ISETP.GE.U32.AND P0, PT, R0, UR4, PT ;  /* 0x0000000400007c0c */ /* 0x001fc8000bf06070 */
[----:B------:R-:W-:-:S13]  /*0560*/  ISETP.GE.U32.AND.EX P0, PT, RZ, UR5, PT, P0 ;  /* 0x00000005ff007c0c */ /* 0x000fda000bf06100 */
[----:B------:R-:W-:Y:S05]  /*0570*/  @P0 BRA `(.L_x_20) ;  /* 0x0000000000700947 */ /* 0x000fea0003800000 */
[----:B------:R-:W0:Y:S01]  /*0580*/  LDCU.64 UR8, c[0x0][0x388] ;  /* 0x00007100ff0877ac */ /* 0x000e220008000a00 */
[----:B------:R-:W-:Y:S01]  /*0590*/  IADD3 R7, P0, PT, R2, R5, RZ ;  /* 0x0000000502077210 */ /* 0x000fe20007f1e0ff */
[----:B------:R-:W1:Y:S04]  /*05a0*/  LDCU.128 UR12, c[0x0][0x390] ;  /* 0x00007200ff0c77ac */ /* 0x000e680008000c00 */
[----:B------:R-:W-:Y:S02]  /*05b0*/  IMAD.X R8, RZ, RZ, R3, P0 ;  /* 0x000000ffff087224 */ /* 0x000fe400000e0603 */
[----:B------:R-:W-:-:S03]  /*05c0*/  IMAD.SHL.U32 R6, R7, 0x4, RZ ;  /* 0x0000000407067824 */ /* 0x000fc600078e00ff */
[----:B------:R-:W-:Y:S02]  /*05d0*/  SHF.L.U64.HI R7, R7, 0x2, R8 ;  /* 0x0000000207077819 */ /* 0x000fe40000010208 */
[C---:B0-----:R-:W-:Y:S02]  /*05e0*/  IADD3 R10, P0, PT, R6.reuse, UR8, RZ ;  /* 0x00000008060a7c10 */ /* 0x041fe4000ff1e0ff */
[----:B-1----:R-:W-:Y:S02]  /*05f0*/  IADD3 R8, P1, PT, R6, UR12, RZ ;  /* 0x0000000c06087c10 */ /* 0x002fe4000ff3e0ff */
[C---:B------:R-:W-:Y:S02]  /*0600*/  IADD3.X R11, PT, PT, R7.reuse, UR9, RZ, P0, !PT ;  /* 0x00000009070b7c10 */ /* 0x040fe400087fe4ff */
[----:B------:R-:W-:-:S03]  /*0610*/  IADD3.X R9, PT, PT, R7, UR13, RZ, P1, !PT ;  /* 0x0000000d07097c10 */ /* 0x000fc60008ffe4ff */
[----:B------:R-:W2:Y:S04]  /*0620*/  LDG.E R12, desc[UR6][R10.64] ;  /* 0x000000060a0c7981 */ /* 0x000ea8000c1e1900 */
[----:B------:R-:W2:Y:S01]  /*0630*/  LDG.E R13, desc[UR6][R8.64] ;  /* 0x00000006080d7981 */ /* 0x000ea2000c1e1900 */
[----:B------:R-:W-:-:S04]  /*0640*/  IADD3 R6, P0, PT, R6, UR14, RZ ;  /* 0x0000000e06067c10 */ /* 0x000fc8000ff1e0ff */
[----:B------:R-:W-:Y:S01]  /*0650*/  IADD3.X R7, PT, PT, R7, UR15, RZ, P0, !PT ;  /* 0x0000000f07077c10 */ /* 0x000fe200087fe4ff */
        /* <DEDUP_REMOVED lines=13> */
[----:B------:R0:W-:Y:S02]  /*0730*/  STG.E desc[UR6][R6.64+0xc], R19 ;  /* 0x00000c1306007986 */ /* 0x0001e4000c101906 */
.L_x_20:
[----:B------:R-:W-:Y:S05]  /*0740*/  BSYNC.RECONVERGENT B0 ;  /* 0x0000000000007941 */ /* 0x000fea0003800200 */
.L_x_19:
[----:B------:R-:W-:-:S07]  /*0750*/  VIADD R5, R5, 0x4 ;  /* 0x0000000405057836 */ /* 0x000fce0000000000 */
.L_x_18:
[----:B------:R-:W-:-:S13]  /*0760*/  ISETP.NE.AND P0, PT, R14, RZ, PT ;  /* 0x000000ff0e00720c */ /* 0x000fda0003f05270 */
[----:B------:R-:W-:Y:S05]  /*0770*/  @!P0 EXIT ;  /* 0x000000000000894d */ /* 0x000fea0003800000 */
[----:B------:R-:W-:-:S13]  /*0780*/  ISETP.NE.AND P0, PT, R14, 0x1, PT ;  /* 0x000000010e00780c */ /* 0x000fda0003f05270 */
[----:B------:R-:W-:Y:S05]  /*0790*/  @!P0 BRA `(.L_x_21) ;  /* 0x00000000006c8947 */ /* 0x000fea0003800000 */
[----:B------:R-:W1:Y:S01]  /*07a0*/  LDCU UR4, c[0x0][0x380] ;  /* 0x00007000ff0477ac */ /* 0x000e620008000800 */
[----:B------:R-:W-:Y:S01]  /*07b0*/  BSSY.RECONVERGENT B0, `(.L_x_22) ;  /* 0x0000018000007945 */ /* 0x000fe20003800200 */
[----:B-1----:R-:W-:-:S04]  /*07c0*/  ISETP.GE.U32.AND P0, PT, R0, UR4, PT ;  /* 0x0000000400007c0c */ /* 0x002fc8000bf06070 */
[----:B------:R-:W-:-:S13]  /*07d0*/  ISETP.GE.U32.AND.EX P0, PT, RZ, UR5, PT, P0 ;  /* 0x00000005ff007c0c */ /* 0x000fda000bf06100 */
[----:B------:R-:W-:Y:S05]  /*07e0*/  @P0 BRA `(.L_x_23) ;  /* 0x0000000000500947 */ /* 0x000fea0003800000 */
[----:B------:R-:W1:Y:S01]  /*07f0*/  LDCU.64 UR8, c[0x0][0x388] ;  /* 0x00007100ff0877ac */ /* 0x000e620008000a00 */
[----:B0-----:R-:W-:Y:S01]  /*0800*/  IADD3 R6, P0, PT, R2, R5, RZ ;  /* 0x0000000502067210 */ /* 0x001fe20007f1e0ff */
[----:B------:R-:W0:Y:S04]  /*0810*/  LDCU.128 UR12, c[0x0][0x390] ;  /* 0x00007200ff0c77ac */ /* 0x000e280008000c00 */
[----:B------:R-:W-:Y:S02]  /*0820*/  IMAD.X R7, RZ, RZ, R3, P0 ;  /* 0x000000ffff077224 */ /* 0x000fe400000e0603 */
[----:B------:R-:W-:-:S03]  /*0830*/  IMAD.SHL.U32 R10, R6, 0x4, RZ ;  /* 0x00000004060a7824 */ /* 0x000fc600078e00ff */
[----:B------:R-:W-:Y:S02]  /*0840*/  SHF.L.U64.HI R11, R6, 0x2, R7 ;  /* 0x00000002060b7819 */ /* 0x000fe40000010207 */
[C---:B-1----:R-:W-:Y:S02]  /*0850*/  IADD3 R6, P0, PT, R10.reuse, UR8, RZ ;  /* 0x000000080a067c10 */ /* 0x042fe4000ff1e0ff */
[----:B0-----:R-:W-:Y:S02]  /*0860*/  IADD3 R8, P1, PT, R10, UR12, RZ ;  /* 0x0000000c0a087c10 */ /* 0x001fe4000ff3e0ff */
        /* <DEDUP_REMOVED lines=11> */
[----:B------:R1:W-:Y:S02]  /*0920*/  STG.E desc[UR6][R10.64+0x4], R15 ;  /* 0x0000040f0a007986 */ /* 0x0003e4000c101906 */
.L_x_23:
[----:B------:R-:W-:Y:S05]  /*0930*/  BSYNC.RECONVERGENT B0 ;  /* 0x0000000000007941 */ /* 0x000fea0003800200 */
.L_x_22:
[----:B------:R-:W-:-:S07]  /*0940*/  VIADD R5, R5, 0x2 ;  /* 0x0000000205057836 */ /* 0x000fce0000000000 */
.L_x_21:
[----:B------:R-:W2:Y:S01]  /*0950*/  LDCU UR4, c[0x0][0x380] ;  /* 0x00007000ff0477ac */ /* 0x000ea20008000800 */
[----:B------:R-:W-:Y:S02]  /*0960*/  LOP3.LUT R4, R4, 0x1, RZ, 0xc0, !PT ;  /* 0x0000000104047812 */ /* 0x000fe400078ec0ff */
[----:B--2---:R-:W-:-:S04]  /*0970*/  ISETP.GE.U32.AND P0, PT, R0, UR4, PT ;  /* 0x0000000400007c0c */ /* 0x004fc8000bf06070 */
[----:B------:R-:W-:-:S04]  /*0980*/  ISETP.GE.U32.AND.EX P0, PT, RZ, UR5, PT, P0 ;  /* 0x00000005ff007c0c */ /* 0x000fc8000bf06100 */
[----:B------:R-:W-:-:S13]  /*0990*/  ISETP.NE.U32.OR P0, PT, R4, 0x1, P0 ;  /* 0x000000010400780c */ /* 0x000fda0000705470 */
[----:B------:R-:W-:Y:S05]  /*09a0*/  @P0 EXIT ;  /* 0x000000000000094d */ /* 0x000fea0003800000 */
[----:B------:R-:W2:Y:S01]  /*09b0*/  LDCU.128 UR8, c[0x0][0x390] ;  /* 0x00007200ff0877ac */ /* 0x000ea20008000c00 */
[----:B------:R-:W-:Y:S01]  /*09c0*/  IADD3 R0, P0, PT, R2, R5, RZ ;  /* 0x0000000502007210 */ /* 0x000fe20007f1e0ff */
[----:B------:R-:W3:Y:S04]  /*09d0*/  LDCU.64 UR4, c[0x0][0x388] ;  /* 0x00007100ff0477ac */ /* 0x000ee80008000a00 */
[----:B------:R-:W-:Y:S02]  /*09e0*/  IMAD.X R3, RZ, RZ, R3, P0 ;  /* 0x000000ffff037224 */ /* 0x000fe400000e0603 */
[----:B0-----:R-:W-:-:S03]  /*09f0*/  IMAD.SHL.U32 R6, R0, 0x4, RZ ;  /* 0x0000000400067824 */ /* 0x001fc600078e00ff */
[----:B------:R-:W-:Y:S02]  /*0a00*/  SHF.L.U64.HI R0, R0, 0x2, R3 ;  /* 0x0000000200007819 */ /* 0x000fe40000010203 */
[C---:B--2---:R-:W-:Y:S02]  /*0a10*/  IADD3 R4, P1, PT, R6.reuse, UR8, RZ ;  /* 0x0000000806047c10 */ /* 0x044fe4000ff3e0ff */
[----:B---3--:R-:W-:Y:S02]  /*0a20*/  IADD3 R2, P0, PT, R6, UR4, RZ ;  /* 0x0000000406027c10 */ /* 0x008fe4000ff1e0ff */
[C---:B------:R-:W-:Y:S02]  /*0a30*/  IADD3.X R5, PT, PT, R0.reuse, UR9, RZ, P1, !PT ;  /* 0x0000000900057c10 */ /* 0x040fe40008ffe4ff */
[----:B------:R-:W-:-:S04]  /*0a40*/  IADD3.X R3, PT, PT, R0, UR5, RZ, P0, !PT ;  /* 0x0000000500037c10 */ /* 0x000fc800087fe4ff */
[----:B------:R-:W2:Y:S04]  /*0a50*/  LDG.E R5, desc[UR6][R4.64] ;  /* 0x0000000604057981 */ /* 0x000ea8000c1e1900 */
[----:B------:R-:W2:Y:S01]  /*0a60*/  LDG.E R2, desc[UR6][R2.64] ;  /* 0x0000000602027981 */ /* 0x000ea2000c1e1900 */
[----:B------:R-:W-:-:S04]  /*0a70*/  IADD3 R6, P0, PT, R6, UR10, RZ ;  /* 0x0000000a06067c10 */ /* 0x000fc8000ff1e0ff */
[----:B------:R-:W-:Y:S01]  /*0a80*/  IADD3.X R7, PT, PT, R0, UR11, RZ, P0, !PT ;  /* 0x0000000b00077c10 */ /* 0x000fe200087fe4ff */
[----:B--2---:R-:W-:-:S05]  /*0a90*/  IMAD.IADD R9, R2, 0x1, R5 ;  /* 0x0000000102097824 */ /* 0x004fca00078e0205 */
[----:B------:R-:W-:Y:S01]  /*0aa0*/  STG.E desc[UR6][R6.64], R9 ;  /* 0x0000000906007986 */ /* 0x000fe2000c101906 */
[----:B------:R-:W-:Y:S05]  /*0ab0*/  EXIT ;  /* 0x000000000000794d */ /* 0x000fea0003800000 */
.L_x_24:
        /* <DEDUP_REMOVED lines=12> */
.L_x_28:


//--------------------- .nv.shared.reserved.0     --------------------------
	.section	.nv.shared.reserved.0,"aw",@nobits
	.weak		__nv_reservedSMEM_offset_0_alias
	.size		__nv_reservedSMEM_offset_0_alias, 0, 64
	.other		__nv_reservedSMEM_offset_0_alias,@"STO_CUDA_RESERVED_SHARED STV_DEFAULT"
__nv_reservedSMEM_offset_0_alias:
	.zero		0
	.zero		64


//--------------------- .nv.constant0._Z18per_element_kerneliiPiS_S_ --------------------------
	.section	.nv.constant0._Z18per_element_kerneliiPiS_S_,"a",@progbits
	.sectionflags	@""
	.align	4
.nv.constant0._Z18per_element_kerneliiPiS_S_:
	.zero		928


//--------------------- .nv.constant0._Z17per_column_kerneliiPiS_S_ --------------------------
	.section	.nv.constant0._Z17per_column_kerneliiPiS_S_,"a",@progbits
	.sectionflags	@""
	.align	4
.nv.constant0._Z17per_column_kerneliiPiS_S_:
	.zero		928


//--------------------- .nv.constant0._Z14per_row_kerneliiPiS_S_ --------------------------
	.section	.nv.constant0._Z14per_row_kerneliiPiS_S_,"a",@progbits
	.sectionflags	@""
	.align	4
.nv.constant0._Z14per_row_kerneliiPiS_S_:
	.zero		928


//--------------------- SYMBOLS --------------------------

	.type		.nv.reservedSmem.offset0,@object
	.size		.nv.reservedSmem.offset0,0x4
